// auto-generated by cutlass_sweep.conv — config: {"arch": "sm_100", "cluster_m": 2, "cluster_n": 1, "conv_kind": "wgrad", "dtype": "tf32", "ndim": 3, "tile_k": 32, "tile_m": 128, "tile_n": 64}
#include "cutlass/cutlass.h"
#include "cute/tensor.hpp"
#include "cutlass/kernel_hardware_info.hpp"
#include "cutlass/conv/convolution.h"
#include "cutlass/conv/dispatch_policy.hpp"
#include "cutlass/conv/collective/collective_builder.hpp"
#include "cutlass/conv/kernel/conv_universal.hpp"
#include "cutlass/conv/device/conv_universal_adapter.hpp"
#include "cutlass/epilogue/collective/collective_builder.hpp"

using namespace cute;
using Elem = cutlass::tfloat32_t;
using Acc  = float;
using LayoutAB = cutlass::layout::TensorNDHWC;
using LayoutC  = cutlass::layout::TensorKCSRT;
constexpr auto ConvOp = cutlass::conv::Operator::kWgrad;
using TileShape    = Shape<_128, Shape<_64>, Shape<_32>>;
using ClusterShape = Shape<_2, _1, _1>;

using CollectiveEpilogue = typename cutlass::epilogue::collective::CollectiveBuilder<
    cutlass::arch::Sm100, cutlass::arch::OpClassTensorOp,
    TileShape, ClusterShape,
    cutlass::epilogue::collective::EpilogueTileAuto,
    Acc, Acc,
    Elem, LayoutC, 128 / cutlass::sizeof_bits<Elem>::value,
    Elem, LayoutC, 128 / cutlass::sizeof_bits<Elem>::value,
    cutlass::epilogue::collective::EpilogueScheduleAuto
  >::CollectiveOp;

using CollectiveMainloop = typename cutlass::conv::collective::CollectiveBuilder<
    cutlass::arch::Sm100, cutlass::arch::OpClassTensorOp, ConvOp,
    Elem, LayoutAB, 128 / cutlass::sizeof_bits<Elem>::value,
    Elem, LayoutAB, 128 / cutlass::sizeof_bits<Elem>::value,
    Acc,
    TileShape, ClusterShape,
    cutlass::conv::collective::StageCountAutoCarveout<
        static_cast<int>(sizeof(typename CollectiveEpilogue::SharedStorage))>,
    cutlass::conv::collective::KernelScheduleAuto
  >::CollectiveOp;

using ProblemShape = cutlass::conv::ConvProblemShape<
    ConvOp, CollectiveMainloop::DispatchPolicy::NumSpatialDimensions>;
using ConvKernel = cutlass::conv::kernel::ConvUniversal<
    ProblemShape, CollectiveMainloop, CollectiveEpilogue>;
using Conv = cutlass::conv::device::ConvUniversalAdapter<ConvKernel>;

auto* _anchor = &cutlass::device_kernel<ConvKernel>;


// ===== COMPILED SASS (sm_100a) =====

	.target	sm_100a

	.elftype	@"ET_EXEC"


//--------------------- .note.nv.tkinfo           --------------------------
	.section	.note.nv.tkinfo,"",@"SHT_NOTE"
	.sectionflags	@"SHF_NOTE_NV_TKINFO"
	.tkinfo
        /*0018*/ 	.word	0x00000002
        /*0030*/ 	.string	""
        /*0030*/ 	.string	"ptxas"
        /*0030*/ 	.string	"Cuda compilation tools, release 13.0, V13.0.88"
        /*0030*/ 	.string	"Build cuda_13.0.r13.0/compiler.36424714_0"
        /*0030*/ 	.string	"-arch sm_100a -m 64 "



//--------------------- .note.nv.cuinfo           --------------------------
	.section	.note.nv.cuinfo,"",@"SHT_NOTE"
	.sectionflags	@"SHF_NOTE_NV_CUINFO"
        /*0018*/ 	.short	0x0002
        /*001a*/ 	.short	0x0064
        /*001c*/ 	.short	0x0082
	.zero		2


//--------------------- .nv.info                  --------------------------
	.section	.nv.info,"",@"SHT_CUDA_INFO"
	.align	4


	//----- nvinfo : EIATTR_REGCOUNT
	.align		4
        /*0000*/ 	.byte	0x04, 0x2f
        /*0002*/ 	.short	(.L_19 - .L_18)
	.align		4
.L_18:
        /*0004*/ 	.word	index@(_ZN7cutlass13device_kernelINS_4conv6kernel13ConvUniversalINS1_16ConvProblemShapeILNS1_8OperatorE2ELi3EEENS1_10collective14CollectiveConvINS1_47MainloopSm100TmaUmmaWarpSpecializedImplicitGemmILS5_2ELi16ELi3ELi1ELi2EN4cute5tupleIJNSA_1CILi2EEENSC_ILi1EEESE_EEEEENSB_IJNSC_ILi128EEENSB_IJNSC_ILi64EEEEEENSB_IJNSC_ILi32EEEEEEEEENS_10tfloat32_tESN_NSA_8TiledMMAINSA_8MMA_AtomIJNSA_23SM100_MMA_TF32_2x1SM_SSISN_SN_fLi128ELi64ELNSA_4UMMA5MajorE1ELSS_1ELNSR_7ScaleInE0ELST_0EEEEEENSA_6LayoutINSB_IJSE_SE_SE_EEENSB_IJNSC_ILi0EEESY_SY_EEEEENSB_IJNSA_10UnderscoreES11_S11_EEEEENS7_6detail27Sm100ImplicitGemmTileTraitsINSA_18SM100_TMA_2SM_LOADENSA_14ComposedLayoutINSA_7SwizzleILi2ELi5ELi2EEENSA_18smem_ptr_flag_bitsILi32EEENSW_INSB_IJSK_NSC_ILi4EEEEEENSB_IJSE_SK_EEEEEEEvEENS15_INSA_25SM100_TMA_2SM_LOAD_IM2COLES1G_vEEEENS_8epilogue10collective18CollectiveEpilogueINS1L_23Sm100TmaWarpSpecializedILi3ELi2ELi16ELb1ELb0EEEJNSB_IJSI_SJ_SL_EEENSB_IJNSW_ISI_SE_EENSW_INSB_IJNSC_ILi16EEESD_EEES1E_EEEEESN_NSB_IJlNSB_IJSE_lllEEESY_EEESN_S1X_NS1L_6fusion15FusionCallbacksIS1P_NS1Y_17LinearCombinationISN_fSN_fLNS_15FloatRoundStyleE2EEES1Q_S1V_JEEENSA_5SM1004TMEM4LOAD26SM100_TMEM_LOAD_32dp32b16xENSA_13SM90_TMA_LOADENS17_INS18_ILi2ELi4ELi3EEES1B_NSW_INSB_IJNSC_ILi8EEES1S_EEENSB_IJS1S_SE_EEEEEEENSA_39AutoVectorizingCopyWithAssumedAlignmentILi128EEENSA_14SM90_TMA_STOREES2E_S2G_S2G_EEEvvEEEEvNT_6ParamsE)
        /*0008*/ 	.word	0x0000005a


	//----- nvinfo : EIATTR_FRAME_SIZE
	.align		4
.L_19:
        /*000c*/ 	.byte	0x04, 0x11
        /*000e*/ 	.short	(.L_21 - .L_20)
	.align		4
.L_20:
        /*0010*/ 	.word	index@($__internal_2_$__cuda_sm10x_tcgen05_guardrail_trap_unallocated_columns_being_dealloced)
        /*0014*/ 	.word	0x00000008


	//----- nvinfo : EIATTR_FRAME_SIZE
	.align		4
.L_21:
        /*0018*/ 	.byte	0x04, 0x11
        /*001a*/ 	.short	(.L_23 - .L_22)
	.align		4
.L_22:
        /*001c*/ 	.word	index@($__internal_1_$__cuda_sm10x_tcgen05_guardrail_trap_phase_invalid_during_alloc)
        /*0020*/ 	.word	0x00000008


	//----- nvinfo : EIATTR_FRAME_SIZE
	.align		4
.L_23:
        /*0024*/ 	.byte	0x04, 0x11
        /*0026*/ 	.short	(.L_25 - .L_24)
	.align		4
.L_24:
        /*0028*/ 	.word	index@($__internal_0_$__cuda_sm10x_tcgen05_guardrail_trap_col_being_dealloced_not_returned_by_alloc)
        /*002c*/ 	.word	0x00000008


	//----- nvinfo : EIATTR_FRAME_SIZE
	.align		4
.L_25:
        /*0030*/ 	.byte	0x04, 0x11
        /*0032*/ 	.short	(.L_27 - .L_26)
	.align		4
.L_26:
        /*0034*/ 	.word	index@(_ZN7cutlass13device_kernelINS_4conv6kernel13ConvUniversalINS1_16ConvProblemShapeILNS1_8OperatorE2ELi3EEENS1_10collective14CollectiveConvINS1_47MainloopSm100TmaUmmaWarpSpecializedImplicitGemmILS5_2ELi16ELi3ELi1ELi2EN4cute5tupleIJNSA_1CILi2EEENSC_ILi1EEESE_EEEEENSB_IJNSC_ILi128EEENSB_IJNSC_ILi64EEEEEENSB_IJNSC_ILi32EEEEEEEEENS_10tfloat32_tESN_NSA_8TiledMMAINSA_8MMA_AtomIJNSA_23SM100_MMA_TF32_2x1SM_SSISN_SN_fLi128ELi64ELNSA_4UMMA5MajorE1ELSS_1ELNSR_7ScaleInE0ELST_0EEEEEENSA_6LayoutINSB_IJSE_SE_SE_EEENSB_IJNSC_ILi0EEESY_SY_EEEEENSB_IJNSA_10UnderscoreES11_S11_EEEEENS7_6detail27Sm100ImplicitGemmTileTraitsINSA_18SM100_TMA_2SM_LOADENSA_14ComposedLayoutINSA_7SwizzleILi2ELi5ELi2EEENSA_18smem_ptr_flag_bitsILi32EEENSW_INSB_IJSK_NSC_ILi4EEEEEENSB_IJSE_SK_EEEEEEEvEENS15_INSA_25SM100_TMA_2SM_LOAD_IM2COLES1G_vEEEENS_8epilogue10collective18CollectiveEpilogueINS1L_23Sm100TmaWarpSpecializedILi3ELi2ELi16ELb1ELb0EEEJNSB_IJSI_SJ_SL_EEENSB_IJNSW_ISI_SE_EENSW_INSB_IJNSC_ILi16EEESD_EEES1E_EEEEESN_NSB_IJlNSB_IJSE_lllEEESY_EEESN_S1X_NS1L_6fusion15FusionCallbacksIS1P_NS1Y_17LinearCombinationISN_fSN_fLNS_15FloatRoundStyleE2EEES1Q_S1V_JEEENSA_5SM1004TMEM4LOAD26SM100_TMEM_LOAD_32dp32b16xENSA_13SM90_TMA_LOADENS17_INS18_ILi2ELi4ELi3EEES1B_NSW_INSB_IJNSC_ILi8EEES1S_EEENSB_IJS1S_SE_EEEEEEENSA_39AutoVectorizingCopyWithAssumedAlignmentILi128EEENSA_14SM90_TMA_STOREES2E_S2G_S2G_EEEvvEEEEvNT_6ParamsE)
        /*0038*/ 	.word	0x00000008


	//----- nvinfo : EIATTR_MIN_STACK_SIZE
	.align		4
.L_27:
        /*003c*/ 	.byte	0x04, 0x12
        /*003e*/ 	.short	(.L_29 - .L_28)
	.align		4
.L_28:
        /*0040*/ 	.word	index@(_ZN7cutlass13device_kernelINS_4conv6kernel13ConvUniversalINS1_16ConvProblemShapeILNS1_8OperatorE2ELi3EEENS1_10collective14CollectiveConvINS1_47MainloopSm100TmaUmmaWarpSpecializedImplicitGemmILS5_2ELi16ELi3ELi1ELi2EN4cute5tupleIJNSA_1CILi2EEENSC_ILi1EEESE_EEEEENSB_IJNSC_ILi128EEENSB_IJNSC_ILi64EEEEEENSB_IJNSC_ILi32EEEEEEEEENS_10tfloat32_tESN_NSA_8TiledMMAINSA_8MMA_AtomIJNSA_23SM100_MMA_TF32_2x1SM_SSISN_SN_fLi128ELi64ELNSA_4UMMA5MajorE1ELSS_1ELNSR_7ScaleInE0ELST_0EEEEEENSA_6LayoutINSB_IJSE_SE_SE_EEENSB_IJNSC_ILi0EEESY_SY_EEEEENSB_IJNSA_10UnderscoreES11_S11_EEEEENS7_6detail27Sm100ImplicitGemmTileTraitsINSA_18SM100_TMA_2SM_LOADENSA_14ComposedLayoutINSA_7SwizzleILi2ELi5ELi2EEENSA_18smem_ptr_flag_bitsILi32EEENSW_INSB_IJSK_NSC_ILi4EEEEEENSB_IJSE_SK_EEEEEEEvEENS15_INSA_25SM100_TMA_2SM_LOAD_IM2COLES1G_vEEEENS_8epilogue10collective18CollectiveEpilogueINS1L_23Sm100TmaWarpSpecializedILi3ELi2ELi16ELb1ELb0EEEJNSB_IJSI_SJ_SL_EEENSB_IJNSW_ISI_SE_EENSW_INSB_IJNSC_ILi16EEESD_EEES1E_EEEEESN_NSB_IJlNSB_IJSE_lllEEESY_EEESN_S1X_NS1L_6fusion15FusionCallbacksIS1P_NS1Y_17LinearCombinationISN_fSN_fLNS_15FloatRoundStyleE2EEES1Q_S1V_JEEENSA_5SM1004TMEM4LOAD26SM100_TMEM_LOAD_32dp32b16xENSA_13SM90_TMA_LOADENS17_INS18_ILi2ELi4ELi3EEES1B_NSW_INSB_IJNSC_ILi8EEES1S_EEENSB_IJS1S_SE_EEEEEEENSA_39AutoVectorizingCopyWithAssumedAlignmentILi128EEENSA_14SM90_TMA_STOREES2E_S2G_S2G_EEEvvEEEEvNT_6ParamsE)
        /*0044*/ 	.word	0x00000008
.L_29:


//--------------------- .nv.compat                --------------------------
	.section	.nv.compat,"",@"SHT_CUDA_COMPAT_INFO"
	.align	4
        /*0000*/ 	.byte	0x02, 0x09, 0x01, 0x00, 0x02, 0x02, 0x02, 0x00, 0x02, 0x05, 0x05, 0x00, 0x03, 0x07, 0x01, 0x01
        /*0010*/ 	.byte	0x02, 0x03, 0x01, 0x00, 0x02, 0x06, 0x01, 0x00, 0x04, 0x0b, 0x08, 0x00, 0x09, 0x00, 0x00, 0x00
        /*0020*/ 	.byte	0x00, 0x00, 0x00, 0x00


//--------------------- .nv.info._ZN7cutlass13device_kernelINS_4conv6kernel13ConvUniversalINS1_16ConvProblemShapeILNS1_8OperatorE2ELi3EEENS1_10collective14CollectiveConvINS1_47MainloopSm100TmaUmmaWarpSpecializedImplicitGemmILS5_2ELi16ELi3ELi1ELi2EN4cute5tupleIJNSA_1CILi2EEENSC_ILi1EEESE_EEEEENSB_IJNSC_ILi128EEENSB_IJNSC_ILi64EEEEEENSB_IJNSC_ILi32EEEEEEEEENS_10tfloat32_tESN_NSA_8TiledMMAINSA_8MMA_AtomIJNSA_23SM100_MMA_TF32_2x1SM_SSISN_SN_fLi128ELi64ELNSA_4UMMA5MajorE1ELSS_1ELNSR_7ScaleInE0ELST_0EEEEEENSA_6LayoutINSB_IJSE_SE_SE_EEENSB_IJNSC_ILi0EEESY_SY_EEEEENSB_IJNSA_10UnderscoreES11_S11_EEEEENS7_6detail27Sm100ImplicitGemmTileTraitsINSA_18SM100_TMA_2SM_LOADENSA_14ComposedLayoutINSA_7SwizzleILi2ELi5ELi2EEENSA_18smem_ptr_flag_bitsILi32EEENSW_INSB_IJSK_NSC_ILi4EEEEEENSB_IJSE_SK_EEEEEEEvEENS15_INSA_25SM100_TMA_2SM_LOAD_IM2COLES1G_vEEEENS_8epilogue10collective18CollectiveEpilogueINS1L_23Sm100TmaWarpSpecializedILi3ELi2ELi16ELb1ELb0EEEJNSB_IJSI_SJ_SL_EEENSB_IJNSW_ISI_SE_EENSW_INSB_IJNSC_ILi16EEESD_EEES1E_EEEEESN_NSB_IJlNSB_IJSE_lllEEESY_EEESN_S1X_NS1L_6fusion15FusionCallbacksIS1P_NS1Y_17LinearCombinationISN_fSN_fLNS_15FloatRoundStyleE2EEES1Q_S1V_JEEENSA_5SM1004TMEM4LOAD26SM100_TMEM_LOAD_32dp32b16xENSA_13SM90_TMA_LOADENS17_INS18_ILi2ELi4ELi3EEES1B_NSW_INSB_IJNSC_ILi8EEES1S_EEENSB_IJS1S_SE_EEEEEEENSA_39AutoVectorizingCopyWithAssumedAlignmentILi128EEENSA_14SM90_TMA_STOREES2E_S2G_S2G_EEEvvEEEEvNT_6ParamsE --------------------------
	.section	.nv.info._ZN7cutlass13device_kernelINS_4conv6kernel13ConvUniversalINS1_16ConvProblemShapeILNS1_8OperatorE2ELi3EEENS1_10collective14CollectiveConvINS1_47MainloopSm100TmaUmmaWarpSpecializedImplicitGemmILS5_2ELi16ELi3ELi1ELi2EN4cute5tupleIJNSA_1CILi2EEENSC_ILi1EEESE_EEEEENSB_IJNSC_ILi128EEENSB_IJNSC_ILi64EEEEEENSB_IJNSC_ILi32EEEEEEEEENS_10tfloat32_tESN_NSA_8TiledMMAINSA_8MMA_AtomIJNSA_23SM100_MMA_TF32_2x1SM_SSISN_SN_fLi128ELi64ELNSA_4UMMA5MajorE1ELSS_1ELNSR_7ScaleInE0ELST_0EEEEEENSA_6LayoutINSB_IJSE_SE_SE_EEENSB_IJNSC_ILi0EEESY_SY_EEEEENSB_IJNSA_10UnderscoreES11_S11_EEEEENS7_6detail27Sm100ImplicitGemmTileTraitsINSA_18SM100_TMA_2SM_LOADENSA_14ComposedLayoutINSA_7SwizzleILi2ELi5ELi2EEENSA_18smem_ptr_flag_bitsILi32EEENSW_INSB_IJSK_NSC_ILi4EEEEEENSB_IJSE_SK_EEEEEEEvEENS15_INSA_25SM100_TMA_2SM_LOAD_IM2COLES1G_vEEEENS_8epilogue10collective18CollectiveEpilogueINS1L_23Sm100TmaWarpSpecializedILi3ELi2ELi16ELb1ELb0EEEJNSB_IJSI_SJ_SL_EEENSB_IJNSW_ISI_SE_EENSW_INSB_IJNSC_ILi16EEESD_EEES1E_EEEEESN_NSB_IJlNSB_IJSE_lllEEESY_EEESN_S1X_NS1L_6fusion15FusionCallbacksIS1P_NS1Y_17LinearCombinationISN_fSN_fLNS_15FloatRoundStyleE2EEES1Q_S1V_JEEENSA_5SM1004TMEM4LOAD26SM100_TMEM_LOAD_32dp32b16xENSA_13SM90_TMA_LOADENS17_INS18_ILi2ELi4ELi3EEES1B_NSW_INSB_IJNSC_ILi8EEES1S_EEENSB_IJS1S_SE_EEEEEEENSA_39AutoVectorizingCopyWithAssumedAlignmentILi128EEENSA_14SM90_TMA_STOREES2E_S2G_S2G_EEEvvEEEEvNT_6ParamsE,"",@"SHT_CUDA_INFO"
	.sectionflags	@""
	.align	4


	//----- nvinfo : EIATTR_CUDA_API_VERSION
	.align		4
        /*0000*/ 	.byte	0x04, 0x37
        /*0002*/ 	.short	(.L_31 - .L_30)
.L_30:
        /*0004*/ 	.word	0x00000082


	//----- nvinfo : EIATTR_KPARAM_INFO
	.align		4
.L_31:
        /*0008*/ 	.byte	0x04, 0x17
        /*000a*/ 	.short	(.L_33 - .L_32)
.L_32:
        /*000c*/ 	.word	0x00000000
        /*0010*/ 	.short	0x0000
        /*0012*/ 	.short	0x0000
        /*0014*/ 	.byte	0x00, 0xf0, 0x01, 0x24


	//----- nvinfo : EIATTR_AT_ENTRY_FRAGMENTS
	.align		4
.L_33:
        /*0018*/ 	.byte	0x04, 0x4f
        /*001a*/ 	.short	(.L_35 - .L_34)


	//   ....[0]....
.L_34:
        /*001c*/ 	.word	0x00000007


	//----- nvinfo : EIATTR_RESERVED_SMEM_USED
	.align		4
.L_35:
        /*0020*/ 	.byte	0x01, 0x41
	.zero		2


	//----- nvinfo : EIATTR_SPARSE_MMA_MASK
	.align		4
        /*0024*/ 	.byte	0x03, 0x50
        /*0026*/ 	.short	0x0000


	//----- nvinfo : EIATTR_TCGEN05_2CTA_USED
	.align		4
        /*0028*/ 	.byte	0x01, 0x52
	.zero		2


	//----- nvinfo : EIATTR_MAXREG_COUNT
	.align		4
        /*002c*/ 	.byte	0x03, 0x1b
        /*002e*/ 	.short	0x00ff


	//----- nvinfo : EIATTR_NUM_BARRIERS
	.align		4
        /*0030*/ 	.byte	0x02, 0x4c
        /*0032*/ 	.byte	0x07
	.zero		1


	//----- nvinfo : EIATTR_EXTERNS
	.align		4
        /*0034*/ 	.byte	0x04, 0x0f
        /*0036*/ 	.short	(.L_37 - .L_36)


	//   ....[0]....
	.align		4
.L_36:
        /*0038*/ 	.word	index@(__assertfail)


	//----- nvinfo : EIATTR_MERCURY_ISA_VERSION
	.align		4
.L_37:
        /*003c*/ 	.byte	0x03, 0x5f
        /*003e*/ 	.short	0x0101


	//----- nvinfo : EIATTR_INT_WARP_WIDE_INSTR_OFFSETS
	.align		4
        /*0040*/ 	.byte	0x04, 0x31
        /*0042*/ 	.short	(.L_39 - .L_38)


	//   ....[0]....
.L_38:
        /*0044*/ 	.word	0x00000de0


	//   ....[1]....
        /*0048*/ 	.word	0x00000e90


	//   ....[2]....
        /*004c*/ 	.word	0x00005200


	//   ....[3]....
        /*0050*/ 	.word	0x00005220


	//   ....[4]....
        /*0054*/ 	.word	0x00005250


	//   ....[5]....
        /*0058*/ 	.word	0x00006440


	//   ....[6]....
        /*005c*/ 	.word	0x00006580


	//   ....[7]....
        /*0060*/ 	.word	0x000065e0


	//   ....[8]....
        /*0064*/ 	.word	0x00006730


	//   ....[9]....
        /*0068*/ 	.word	0x00006860


	//   ....[10]....
        /*006c*/ 	.word	0x000068f0


	//----- nvinfo : EIATTR_COOP_GROUP_MASK_REGIDS
	.align		4
.L_39:
        /*0070*/ 	.byte	0x04, 0x29
        /*0072*/ 	.short	(.L_41 - .L_40)


	//   ....[0]....
.L_40:
        /*0074*/ 	.word	0xffffffff


	//   ....[1]....
        /*0078*/ 	.word	0xffffffff


	//   ....[2]....
        /*007c*/ 	.word	0xffffffff


	//   ....[3]....
        /*0080*/ 	.word	0xffffffff


	//   ....[4]....
        /*0084*/ 	.word	0xffffffff


	//   ....[5]....
        /*0088*/ 	.word	0xffffffff


	//   ....[6]....
        /*008c*/ 	.word	0xffffffff


	//   ....[7]....
        /*0090*/ 	.word	0xffffffff


	//   ....[8]....
        /*0094*/ 	.word	0xffffffff


	//   ....[9]....
        /*0098*/ 	.word	0xffffffff


	//   ....[10]....
        /*009c*/ 	.word	0xffffffff


	//   ....[11]....
        /*00a0*/ 	.word	0xffffffff


	//   ....[12]....
        /*00a4*/ 	.word	0xffffffff


	//----- nvinfo : EIATTR_COOP_GROUP_INSTR_OFFSETS
	.align		4
.L_41:
        /*00a8*/ 	.byte	0x04, 0x28
        /*00aa*/ 	.short	(.L_43 - .L_42)


	//   ....[0]....
.L_42:
        /*00ac*/ 	.word	0x000000d0


	//   ....[1]....
        /*00b0*/ 	.word	0x00000540


	//   ....[2]....
        /*00b4*/ 	.word	0x00000890


	//   ....[3]....
        /*00b8*/ 	.word	0x00000a10


	//   ....[4]....
        /*00bc*/ 	.word	0x00000b10


	//   ....[5]....
        /*00c0*/ 	.word	0x00000c60


	//   ....[6]....
        /*00c4*/ 	.word	0x00000f00


	//   ....[7]....
        /*00c8*/ 	.word	0x00002d20


	//   ....[8]....
        /*00cc*/ 	.word	0x000040e0


	//   ....[9]....
        /*00d0*/ 	.word	0x000045b0


	//   ....[10]....
        /*00d4*/ 	.word	0x000045e0


	//   ....[11]....
        /*00d8*/ 	.word	0x00005120


	//   ....[12]....
        /*00dc*/ 	.word	0x00005320


	//----- nvinfo : EIATTR_VRC_CTA_INIT_COUNT
	.align		4
.L_43:
        /*00e0*/ 	.byte	0x02, 0x4a
        /*00e2*/ 	.byte	0x80
	.zero		1


	//----- nvinfo : EIATTR_SYSCALL_OFFSETS
	.align		4
        /*00e4*/ 	.byte	0x04, 0x46
        /*00e6*/ 	.short	(.L_45 - .L_44)


	//   ....[0]....
.L_44:
        /*00e8*/ 	.word	0x00007c30


	//   ....[1]....
        /*00ec*/ 	.word	0x00007d20


	//   ....[2]....
        /*00f0*/ 	.word	0x000085c0


	//   ....[3]....
        /*00f4*/ 	.word	0x00008fe0


	//----- nvinfo : EIATTR_MBARRIER_INSTR_OFFSETS
	.align		4
.L_45:
        /*00f8*/ 	.byte	0x04, 0x39
        /*00fa*/ 	.short	(.L_47 - .L_46)


	//   ....[0]....
.L_46:
        /*00fc*/ 	.word	0x00000670
        /*0100*/ 	.word	0x000000ff
        /*0104*/ 	.word	0x00000000
        /*0108*/ 	.short	0x0100
        /*010a*/ 	.byte	0x04
	.zero		1


	//   ....[1]....
        /*010c*/ 	.word	0x00000680
        /*0110*/ 	.word	0x000000ff
        /*0114*/ 	.word	0x00000080
        /*0118*/ 	.short	0x0100
        /*011a*/ 	.byte	0x04
	.zero		1


	//   ....[2]....
        /*011c*/ 	.word	0x00000690
        /*0120*/ 	.word	0x000000ff
        /*0124*/ 	.word	0x00000008
        /*0128*/ 	.short	0x0100
        /*012a*/ 	.byte	0x04
	.zero		1


	//   ....[3]....
        /*012c*/ 	.word	0x000006a0
        /*0130*/ 	.word	0x000000ff
        /*0134*/ 	.word	0x00000088
        /*0138*/ 	.short	0x0100
        /*013a*/ 	.byte	0x04
	.zero		1


	//   ....[4]....
        /*013c*/ 	.word	0x000006b0
        /*0140*/ 	.word	0x000000ff
        /*0144*/ 	.word	0x00000010
        /*0148*/ 	.short	0x0100
        /*014a*/ 	.byte	0x04
	.zero		1


	//   ....[5]....
        /*014c*/ 	.word	0x000006c0
        /*0150*/ 	.word	0x000000ff
        /*0154*/ 	.word	0x00000090
        /*0158*/ 	.short	0x0100
        /*015a*/ 	.byte	0x04
	.zero		1


	//   ....[6]....
        /*015c*/ 	.word	0x000006d0
        /*0160*/ 	.word	0x000000ff
        /*0164*/ 	.word	0x00000018
        /*0168*/ 	.short	0x0100
        /*016a*/ 	.byte	0x04
	.zero		1


	//   ....[7]....
        /*016c*/ 	.word	0x000006e0
        /*0170*/ 	.word	0x000000ff
        /*0174*/ 	.word	0x00000098
        /*0178*/ 	.short	0x0100
        /*017a*/ 	.byte	0x04
	.zero		1


	//   ....[8]....
        /*017c*/ 	.word	0x000006f0
        /*0180*/ 	.word	0x000000ff
        /*0184*/ 	.word	0x00000020
        /*0188*/ 	.short	0x0100
        /*018a*/ 	.byte	0x04
	.zero		1


	//   ....[9]....
        /*018c*/ 	.word	0x00000700
        /*0190*/ 	.word	0x000000ff
        /*0194*/ 	.word	0x000000a0
        /*0198*/ 	.short	0x0100
        /*019a*/ 	.byte	0x04
	.zero		1


	//   ....[10]....
        /*019c*/ 	.word	0x00000710
        /*01a0*/ 	.word	0x000000ff
        /*01a4*/ 	.word	0x00000028
        /*01a8*/ 	.short	0x0100
        /*01aa*/ 	.byte	0x04
	.zero		1


	//   ....[11]....
        /*01ac*/ 	.word	0x00000720
        /*01b0*/ 	.word	0x000000ff
        /*01b4*/ 	.word	0x000000a8
        /*01b8*/ 	.short	0x0100
        /*01ba*/ 	.byte	0x04
	.zero		1


	//   ....[12]....
        /*01bc*/ 	.word	0x00000730
        /*01c0*/ 	.word	0x000000ff
        /*01c4*/ 	.word	0x00000030
        /*01c8*/ 	.short	0x0100
        /*01ca*/ 	.byte	0x04
	.zero		1


	//   ....[13]....
        /*01cc*/ 	.word	0x00000740
        /*01d0*/ 	.word	0x000000ff
        /*01d4*/ 	.word	0x000000b0
        /*01d8*/ 	.short	0x0100
        /*01da*/ 	.byte	0x04
	.zero		1


	//   ....[14]....
        /*01dc*/ 	.word	0x00000750
        /*01e0*/ 	.word	0x000000ff
        /*01e4*/ 	.word	0x00000038
        /*01e8*/ 	.short	0x0100
        /*01ea*/ 	.byte	0x04
	.zero		1


	//   ....[15]....
        /*01ec*/ 	.word	0x00000760
        /*01f0*/ 	.word	0x000000ff
        /*01f4*/ 	.word	0x000000b8
        /*01f8*/ 	.short	0x0100
        /*01fa*/ 	.byte	0x04
	.zero		1


	//   ....[16]....
        /*01fc*/ 	.word	0x00000770
        /*0200*/ 	.word	0x000000ff
        /*0204*/ 	.word	0x00000040
        /*0208*/ 	.short	0x0100
        /*020a*/ 	.byte	0x04
	.zero		1


	//   ....[17]....
        /*020c*/ 	.word	0x00000780
        /*0210*/ 	.word	0x000000ff
        /*0214*/ 	.word	0x000000c0
        /*0218*/ 	.short	0x0100
        /*021a*/ 	.byte	0x04
	.zero		1


	//   ....[18]....
        /*021c*/ 	.word	0x00000790
        /*0220*/ 	.word	0x000000ff
        /*0224*/ 	.word	0x00000048
        /*0228*/ 	.short	0x0100
        /*022a*/ 	.byte	0x04
	.zero		1


	//   ....[19]....
        /*022c*/ 	.word	0x000007a0
        /*0230*/ 	.word	0x000000ff
        /*0234*/ 	.word	0x000000c8
        /*0238*/ 	.short	0x0100
        /*023a*/ 	.byte	0x04
	.zero		1


	//   ....[20]....
        /*023c*/ 	.word	0x000007b0
        /*0240*/ 	.word	0x000000ff
        /*0244*/ 	.word	0x00000050
        /*0248*/ 	.short	0x0100
        /*024a*/ 	.byte	0x04
	.zero		1


	//   ....[21]....
        /*024c*/ 	.word	0x000007c0
        /*0250*/ 	.word	0x000000ff
        /*0254*/ 	.word	0x000000d0
        /*0258*/ 	.short	0x0100
        /*025a*/ 	.byte	0x04
	.zero		1


	//   ....[22]....
        /*025c*/ 	.word	0x000007d0
        /*0260*/ 	.word	0x000000ff
        /*0264*/ 	.word	0x00000058
        /*0268*/ 	.short	0x0100
        /*026a*/ 	.byte	0x04
	.zero		1


	//   ....[23]....
        /*026c*/ 	.word	0x000007e0
        /*0270*/ 	.word	0x000000ff
        /*0274*/ 	.word	0x000000d8
        /*0278*/ 	.short	0x0100
        /*027a*/ 	.byte	0x04
	.zero		1


	//   ....[24]....
        /*027c*/ 	.word	0x000007f0
        /*0280*/ 	.word	0x000000ff
        /*0284*/ 	.word	0x00000060
        /*0288*/ 	.short	0x0100
        /*028a*/ 	.byte	0x04
	.zero		1


	//   ....[25]....
        /*028c*/ 	.word	0x00000800
        /*0290*/ 	.word	0x000000ff
        /*0294*/ 	.word	0x000000e0
        /*0298*/ 	.short	0x0100
        /*029a*/ 	.byte	0x04
	.zero		1


	//   ....[26]....
        /*029c*/ 	.word	0x00000810
        /*02a0*/ 	.word	0x000000ff
        /*02a4*/ 	.word	0x00000068
        /*02a8*/ 	.short	0x0100
        /*02aa*/ 	.byte	0x04
	.zero		1


	//   ....[27]....
        /*02ac*/ 	.word	0x00000820
        /*02b0*/ 	.word	0x000000ff
        /*02b4*/ 	.word	0x000000e8
        /*02b8*/ 	.short	0x0100
        /*02ba*/ 	.byte	0x04
	.zero		1


	//   ....[28]....
        /*02bc*/ 	.word	0x00000830
        /*02c0*/ 	.word	0x000000ff
        /*02c4*/ 	.word	0x00000070
        /*02c8*/ 	.short	0x0100
        /*02ca*/ 	.byte	0x04
	.zero		1


	//   ....[29]....
        /*02cc*/ 	.word	0x00000840
        /*02d0*/ 	.word	0x000000ff
        /*02d4*/ 	.word	0x000000f0
        /*02d8*/ 	.short	0x0100
        /*02da*/ 	.byte	0x04
	.zero		1


	//   ....[30]....
        /*02dc*/ 	.word	0x00000850
        /*02e0*/ 	.word	0x000000ff
        /*02e4*/ 	.word	0x00000078
        /*02e8*/ 	.short	0x0100
        /*02ea*/ 	.byte	0x04
	.zero		1


	//   ....[31]....
        /*02ec*/ 	.word	0x00000860
        /*02f0*/ 	.word	0x000000ff
        /*02f4*/ 	.word	0x000000f8
        /*02f8*/ 	.short	0x0100
        /*02fa*/ 	.byte	0x04
	.zero		1


	//   ....[32]....
        /*02fc*/ 	.word	0x000009a0
        /*0300*/ 	.word	0x000000ff
        /*0304*/ 	.word	0x00000100
        /*0308*/ 	.short	0x0100
        /*030a*/ 	.byte	0x04
	.zero		1


	//   ....[33]....
        /*030c*/ 	.word	0x000009b0
        /*0310*/ 	.word	0x000000ff
        /*0314*/ 	.word	0x00000118
        /*0318*/ 	.short	0x0100
        /*031a*/ 	.byte	0x04
	.zero		1


	//   ....[34]....
        /*031c*/ 	.word	0x000009c0
        /*0320*/ 	.word	0x000000ff
        /*0324*/ 	.word	0x00000108
        /*0328*/ 	.short	0x0100
        /*032a*/ 	.byte	0x04
	.zero		1


	//   ....[35]....
        /*032c*/ 	.word	0x000009d0
        /*0330*/ 	.word	0x000000ff
        /*0334*/ 	.word	0x00000120
        /*0338*/ 	.short	0x0100
        /*033a*/ 	.byte	0x04
	.zero		1


	//   ....[36]....
        /*033c*/ 	.word	0x000009e0
        /*0340*/ 	.word	0x000000ff
        /*0344*/ 	.word	0x00000110
        /*0348*/ 	.short	0x0100
        /*034a*/ 	.byte	0x04
	.zero		1


	//   ....[37]....
        /*034c*/ 	.word	0x000009f0
        /*0350*/ 	.word	0x000000ff
        /*0354*/ 	.word	0x00000128
        /*0358*/ 	.short	0x0100
        /*035a*/ 	.byte	0x04
	.zero		1


	//   ....[38]....
        /*035c*/ 	.word	0x00000ae0
        /*0360*/ 	.word	0x000000ff
        /*0364*/ 	.word	0x00000130
        /*0368*/ 	.short	0x0100
        /*036a*/ 	.byte	0x04
	.zero		1


	//   ....[39]....
        /*036c*/ 	.word	0x00000af0
        /*0370*/ 	.word	0x000000ff
        /*0374*/ 	.word	0x00000138
        /*0378*/ 	.short	0x0100
        /*037a*/ 	.byte	0x04
	.zero		1


	//   ....[40]....
        /*037c*/ 	.word	0x00000c30
        /*0380*/ 	.word	0x000000ff
        /*0384*/ 	.word	0x00000140
        /*0388*/ 	.short	0x0100
        /*038a*/ 	.byte	0x06
	.zero		1


	//   ....[41]....
        /*038c*/ 	.word	0x00000c40
        /*0390*/ 	.word	0x000000ff
        /*0394*/ 	.word	0x00000148
        /*0398*/ 	.short	0x0100
        /*039a*/ 	.byte	0x06
	.zero		1


	//   ....[42]....
        /*039c*/ 	.word	0x00000d80
        /*03a0*/ 	.word	0x000000ff
        /*03a4*/ 	.word	0x00000150
        /*03a8*/ 	.short	0x0100
        /*03aa*/ 	.byte	0x04
	.zero		1


	//   ....[43]....
        /*03ac*/ 	.word	0x00000d90
        /*03b0*/ 	.word	0x000000ff
        /*03b4*/ 	.word	0x00000160
        /*03b8*/ 	.short	0x0100
        /*03ba*/ 	.byte	0x04
	.zero		1


	//   ....[44]....
        /*03bc*/ 	.word	0x00000da0
        /*03c0*/ 	.word	0x000000ff
        /*03c4*/ 	.word	0x00000158
        /*03c8*/ 	.short	0x0100
        /*03ca*/ 	.byte	0x04
	.zero		1


	//   ....[45]....
        /*03cc*/ 	.word	0x00000db0
        /*03d0*/ 	.word	0x000000ff
        /*03d4*/ 	.word	0x00000168
        /*03d8*/ 	.short	0x0100
        /*03da*/ 	.byte	0x04
	.zero		1


	//   ....[46]....
        /*03dc*/ 	.word	0x00000eb0
        /*03e0*/ 	.word	0x000000ff
        /*03e4*/ 	.word	0x00000170
        /*03e8*/ 	.short	0x0100
        /*03ea*/ 	.byte	0x06
	.zero		1


	//   ....[47]....
        /*03ec*/ 	.word	0x00001e70
        /*03f0*/ 	.word	0x000000ff
        /*03f4*/ 	.word	0x00000080
        /*03f8*/ 	.short	0x010a
        /*03fa*/ 	.byte	0x07
	.zero		1


	//   ....[48]....
        /*03fc*/ 	.word	0x00002260
        /*0400*/ 	.word	0x000000ff
        /*0404*/ 	.word	0x00000080
        /*0408*/ 	.short	0x010a
        /*040a*/ 	.byte	0x0b
	.zero		1


	//   ....[49]....
        /*040c*/ 	.word	0x00002410
        /*0410*/ 	.word	0x000000ff
        /*0414*/ 	.word	0x00000080
        /*0418*/ 	.short	0x010a
        /*041a*/ 	.byte	0x08
	.zero		1


	//   ....[50]....
        /*041c*/ 	.word	0x000026d0
        /*0420*/ 	.word	0x000000ff
        /*0424*/ 	.word	0x00000138
        /*0428*/ 	.short	0x0101
        /*042a*/ 	.byte	0x21
	.zero		1


	//   ....[51]....
        /*042c*/ 	.word	0x00002700
        /*0430*/ 	.word	0x000000ff
        /*0434*/ 	.word	0x00000080
        /*0438*/ 	.short	0x010a
        /*043a*/ 	.byte	0x04
	.zero		1


	//   ....[52]....
        /*043c*/ 	.word	0x000028d0
        /*0440*/ 	.word	0x000000ff
        /*0444*/ 	.word	0x00000080
        /*0448*/ 	.short	0x010a
        /*044a*/ 	.byte	0x0b
	.zero		1


	//   ....[53]....
        /*044c*/ 	.word	0x00002a80
        /*0450*/ 	.word	0x000000ff
        /*0454*/ 	.word	0x00000080
        /*0458*/ 	.short	0x010a
        /*045a*/ 	.byte	0x08
	.zero		1


	//   ....[54]....
        /*045c*/ 	.word	0x00002d30
        /*0460*/ 	.word	0x000000ff
        /*0464*/ 	.word	0x00000140
        /*0468*/ 	.short	0x010a
        /*046a*/ 	.byte	0x21
	.zero		1


	//   ....[55]....
        /*046c*/ 	.word	0x00002df0
        /*0470*/ 	.word	0x000000ff
        /*0474*/ 	.word	0x00000000
        /*0478*/ 	.short	0x0101
        /*047a*/ 	.byte	0x04
	.zero		1


	//   ....[56]....
        /*047c*/ 	.word	0x000033e0
        /*0480*/ 	.word	0x000000ff
        /*0484*/ 	.word	0x00000000
        /*0488*/ 	.short	0x010a
        /*048a*/ 	.byte	0x04
	.zero		1


	//   ....[57]....
        /*048c*/ 	.word	0x00003480
        /*0490*/ 	.word	0x000000ff
        /*0494*/ 	.word	0x00000000
        /*0498*/ 	.short	0x010a
        /*049a*/ 	.byte	0x05
	.zero		1


	//   ....[58]....
        /*049c*/ 	.word	0x00003520
        /*04a0*/ 	.word	0x000000ff
        /*04a4*/ 	.word	0x00000000
        /*04a8*/ 	.short	0x010a
        /*04aa*/ 	.byte	0x05
	.zero		1


	//   ....[59]....
        /*04ac*/ 	.word	0x000035c0
        /*04b0*/ 	.word	0x000000ff
        /*04b4*/ 	.word	0x00000000
        /*04b8*/ 	.short	0x010a
        /*04ba*/ 	.byte	0x05
	.zero		1


	//   ....[60]....
        /*04bc*/ 	.word	0x00003660
        /*04c0*/ 	.word	0x000000ff
        /*04c4*/ 	.word	0x00000000
        /*04c8*/ 	.short	0x010a
        /*04ca*/ 	.byte	0x05
	.zero		1


	//   ....[61]....
        /*04cc*/ 	.word	0x00003700
        /*04d0*/ 	.word	0x000000ff
        /*04d4*/ 	.word	0x00000000
        /*04d8*/ 	.short	0x010a
        /*04da*/ 	.byte	0x05
	.zero		1


	//   ....[62]....
        /*04dc*/ 	.word	0x000037a0
        /*04e0*/ 	.word	0x000000ff
        /*04e4*/ 	.word	0x00000000
        /*04e8*/ 	.short	0x010a
        /*04ea*/ 	.byte	0x05
	.zero		1


	//   ....[63]....
        /*04ec*/ 	.word	0x00003840
        /*04f0*/ 	.word	0x000000ff
        /*04f4*/ 	.word	0x00000000
        /*04f8*/ 	.short	0x010a
        /*04fa*/ 	.byte	0x05
	.zero		1


	//   ....[64]....
        /*04fc*/ 	.word	0x000038e0
        /*0500*/ 	.word	0x000000ff
        /*0504*/ 	.word	0x00000000
        /*0508*/ 	.short	0x010a
        /*050a*/ 	.byte	0x05
	.zero		1


	//   ....[65]....
        /*050c*/ 	.word	0x00003980
        /*0510*/ 	.word	0x000000ff
        /*0514*/ 	.word	0x00000000
        /*0518*/ 	.short	0x010a
        /*051a*/ 	.byte	0x05
	.zero		1


	//   ....[66]....
        /*051c*/ 	.word	0x00003a20
        /*0520*/ 	.word	0x000000ff
        /*0524*/ 	.word	0x00000000
        /*0528*/ 	.short	0x010a
        /*052a*/ 	.byte	0x05
	.zero		1


	//   ....[67]....
        /*052c*/ 	.word	0x00003ac0
        /*0530*/ 	.word	0x000000ff
        /*0534*/ 	.word	0x00000000
        /*0538*/ 	.short	0x010a
        /*053a*/ 	.byte	0x05
	.zero		1


	//   ....[68]....
        /*053c*/ 	.word	0x00003b60
        /*0540*/ 	.word	0x000000ff
        /*0544*/ 	.word	0x00000000
        /*0548*/ 	.short	0x010a
        /*054a*/ 	.byte	0x05
	.zero		1


	//   ....[69]....
        /*054c*/ 	.word	0x00003c00
        /*0550*/ 	.word	0x000000ff
        /*0554*/ 	.word	0x00000000
        /*0558*/ 	.short	0x010a
        /*055a*/ 	.byte	0x05
	.zero		1


	//   ....[70]....
        /*055c*/ 	.word	0x00003ca0
        /*0560*/ 	.word	0x000000ff
        /*0564*/ 	.word	0x00000000
        /*0568*/ 	.short	0x010a
        /*056a*/ 	.byte	0x05
	.zero		1


	//   ....[71]....
        /*056c*/ 	.word	0x00003d50
        /*0570*/ 	.word	0x00000000
        /*0574*/ 	.word	0x00000000
        /*0578*/ 	.short	0x010a
        /*057a*/ 	.byte	0xff
	.zero		1


	//   ....[72]....
        /*057c*/ 	.word	0x00003ea0
        /*0580*/ 	.word	0x000000ff
        /*0584*/ 	.word	0x00000148
        /*0588*/ 	.short	0x010a
        /*058a*/ 	.byte	0x04
	.zero		1


	//   ....[73]....
        /*058c*/ 	.word	0x00003f40
        /*0590*/ 	.word	0x000000ff
        /*0594*/ 	.word	0x00000140
        /*0598*/ 	.short	0x010a
        /*059a*/ 	.byte	0x04
	.zero		1


	//   ....[74]....
        /*059c*/ 	.word	0x00003fe0
        /*05a0*/ 	.word	0x000000ff
        /*05a4*/ 	.word	0x00000000
        /*05a8*/ 	.short	0x0101
        /*05aa*/ 	.byte	0x05
	.zero		1


	//   ....[75]....
        /*05ac*/ 	.word	0x00004020
        /*05b0*/ 	.word	0x000000ff
        /*05b4*/ 	.word	0x00000148
        /*05b8*/ 	.short	0x0106
        /*05ba*/ 	.byte	0x04
	.zero		1


	//   ....[76]....
        /*05bc*/ 	.word	0x00004060
        /*05c0*/ 	.word	0x00000000
        /*05c4*/ 	.word	0x00000148
        /*05c8*/ 	.short	0x010a
        /*05ca*/ 	.byte	0xff
	.zero		1


	//   ....[77]....
        /*05cc*/ 	.word	0x000042b0
        /*05d0*/ 	.word	0x000000ff
        /*05d4*/ 	.word	0x00000008
        /*05d8*/ 	.short	0x010a
        /*05da*/ 	.byte	0x05
	.zero		1


	//   ....[78]....
        /*05dc*/ 	.word	0x000042d0
        /*05e0*/ 	.word	0x000000ff
        /*05e4*/ 	.word	0x00000008
        /*05e8*/ 	.short	0x010a
        /*05ea*/ 	.byte	0x05
	.zero		1


	//   ....[79]....
        /*05ec*/ 	.word	0x00004460
        /*05f0*/ 	.word	0x000000ff
        /*05f4*/ 	.word	0x00000008
        /*05f8*/ 	.short	0x010a
        /*05fa*/ 	.byte	0x05
	.zero		1


	//   ....[80]....
        /*05fc*/ 	.word	0x00004480
        /*0600*/ 	.word	0x000000ff
        /*0604*/ 	.word	0x00000008
        /*0608*/ 	.short	0x010a
        /*060a*/ 	.byte	0x05
	.zero		1


	//   ....[81]....
        /*060c*/ 	.word	0x00004540
        /*0610*/ 	.word	0x000000ff
        /*0614*/ 	.word	0x00000000
        /*0618*/ 	.short	0x0101
        /*061a*/ 	.byte	0x04
	.zero		1


	//   ....[82]....
        /*061c*/ 	.word	0x000048a0
        /*0620*/ 	.word	0x000000ff
        /*0624*/ 	.word	0x00000140
        /*0628*/ 	.short	0x010a
        /*062a*/ 	.byte	0x15
	.zero		1


	//   ....[83]....
        /*062c*/ 	.word	0x00004940
        /*0630*/ 	.word	0x000000ff
        /*0634*/ 	.word	0x00000000
        /*0638*/ 	.short	0x0101
        /*063a*/ 	.byte	0x24
	.zero		1


	//   ....[84]....
        /*063c*/ 	.word	0x00004970
        /*0640*/ 	.word	0x000000ff
        /*0644*/ 	.word	0x00000160
        /*0648*/ 	.short	0x010a
        /*064a*/ 	.byte	0x1a
	.zero		1


	//   ....[85]....
        /*064c*/ 	.word	0x00004a40
        /*0650*/ 	.word	0x000000ff
        /*0654*/ 	.word	0x00000000
        /*0658*/ 	.short	0x010a
        /*065a*/ 	.byte	0x04
	.zero		1


	//   ....[86]....
        /*065c*/ 	.word	0x00004ab0
        /*0660*/ 	.word	0x000000ff
        /*0664*/ 	.word	0x00000000
        /*0668*/ 	.short	0x010a
        /*066a*/ 	.byte	0x11
	.zero		1


	//   ....[87]....
        /*066c*/ 	.word	0x00004c00
        /*0670*/ 	.word	0x000000ff
        /*0674*/ 	.word	0x00000000
        /*0678*/ 	.short	0x010a
        /*067a*/ 	.byte	0x05
	.zero		1


	//   ....[88]....
        /*067c*/ 	.word	0x00004f10
        /*0680*/ 	.word	0x000000ff
        /*0684*/ 	.word	0x00000000
        /*0688*/ 	.short	0x010a
        /*068a*/ 	.byte	0x04
	.zero		1


	//   ....[89]....
        /*068c*/ 	.word	0x00004fb0
        /*0690*/ 	.word	0x00000000
        /*0694*/ 	.word	0x00000000
        /*0698*/ 	.short	0x010a
        /*069a*/ 	.byte	0xff
	.zero		1


	//   ....[90]....
        /*069c*/ 	.word	0x00004ff0
        /*06a0*/ 	.word	0x00000000
        /*06a4*/ 	.word	0x00000000
        /*06a8*/ 	.short	0x010a
        /*06aa*/ 	.byte	0xff
	.zero		1


	//   ....[91]....
        /*06ac*/ 	.word	0x00005060
        /*06b0*/ 	.word	0x000000ff
        /*06b4*/ 	.word	0x00000000
        /*06b8*/ 	.short	0x0101
        /*06ba*/ 	.byte	0x04
	.zero		1


	//   ....[92]....
        /*06bc*/ 	.word	0x000050a0
        /*06c0*/ 	.word	0x000000ff
        /*06c4*/ 	.word	0x00000170
        /*06c8*/ 	.short	0x010a
        /*06ca*/ 	.byte	0x15
	.zero		1


	//   ....[93]....
        /*06cc*/ 	.word	0x00005110
        /*06d0*/ 	.word	0x000000ff
        /*06d4*/ 	.word	0x00000000
        /*06d8*/ 	.short	0x0101
        /*06da*/ 	.byte	0x04
	.zero		1


	//   ....[94]....
        /*06dc*/ 	.word	0x00005810
        /*06e0*/ 	.word	0x000000ff
        /*06e4*/ 	.word	0x00000140
        /*06e8*/ 	.short	0x010a
        /*06ea*/ 	.byte	0x1b
	.zero		1


	//   ....[95]....
        /*06ec*/ 	.word	0x000058a0
        /*06f0*/ 	.word	0x000000ff
        /*06f4*/ 	.word	0x00000000
        /*06f8*/ 	.short	0x0101
        /*06fa*/ 	.byte	0x30
	.zero		1


	//   ....[96]....
        /*06fc*/ 	.word	0x00005de0
        /*0700*/ 	.word	0x000000ff
        /*0704*/ 	.word	0x00000138
        /*0708*/ 	.short	0x010a
        /*070a*/ 	.byte	0x1b
	.zero		1


	//   ....[97]....
        /*070c*/ 	.word	0x00006400
        /*0710*/ 	.word	0x000000ff
        /*0714*/ 	.word	0x00000118
        /*0718*/ 	.short	0x010a
        /*071a*/ 	.byte	0x04
	.zero		1


	//   ....[98]....
        /*071c*/ 	.word	0x00006630
        /*0720*/ 	.word	0x000000ff
        /*0724*/ 	.word	0x00000100
        /*0728*/ 	.short	0x010b
        /*072a*/ 	.byte	0x04
	.zero		1


	//   ....[99]....
        /*072c*/ 	.word	0x00006680
        /*0730*/ 	.word	0x000000ff
        /*0734*/ 	.word	0x00000000
        /*0738*/ 	.short	0x0101
        /*073a*/ 	.byte	0x07
	.zero		1


	//   ....[100]....
        /*073c*/ 	.word	0x00006690
        /*0740*/ 	.word	0x000000ff
        /*0744*/ 	.word	0x00000118
        /*0748*/ 	.short	0x010a
        /*074a*/ 	.byte	0x06
	.zero		1


	//   ....[101]....
        /*074c*/ 	.word	0x00006910
        /*0750*/ 	.word	0x000000ff
        /*0754*/ 	.word	0x00000100
        /*0758*/ 	.short	0x010b
        /*075a*/ 	.byte	0x06
	.zero		1


	//   ....[102]....
        /*075c*/ 	.word	0x00006950
        /*0760*/ 	.word	0x000000ff
        /*0764*/ 	.word	0x00000000
        /*0768*/ 	.short	0x0101
        /*076a*/ 	.byte	0x04
	.zero		1


	//   ....[103]....
        /*076c*/ 	.word	0x000069a0
        /*0770*/ 	.word	0x000000ff
        /*0774*/ 	.word	0x00000000
        /*0778*/ 	.short	0x010a
        /*077a*/ 	.byte	0x04
	.zero		1


	//   ....[104]....
        /*077c*/ 	.word	0x00006a30
        /*0780*/ 	.word	0x000000ff
        /*0784*/ 	.word	0x00000000
        /*0788*/ 	.short	0x010a
        /*078a*/ 	.byte	0x05
	.zero		1


	//   ....[105]....
        /*078c*/ 	.word	0x00006ad0
        /*0790*/ 	.word	0x00000000
        /*0794*/ 	.word	0x00000000
        /*0798*/ 	.short	0x010a
        /*079a*/ 	.byte	0xff
	.zero		1


	//   ....[106]....
        /*079c*/ 	.word	0x00006ea0
        /*07a0*/ 	.word	0x000000ff
        /*07a4*/ 	.word	0x00000140
        /*07a8*/ 	.short	0x010a
        /*07aa*/ 	.byte	0x35
	.zero		1


	//   ....[107]....
        /*07ac*/ 	.word	0x00006f60
        /*07b0*/ 	.word	0x000000ff
        /*07b4*/ 	.word	0x00000000
        /*07b8*/ 	.short	0x0101
        /*07ba*/ 	.byte	0x04
	.zero		1


	//   ....[108]....
        /*07bc*/ 	.word	0x00008230
        /*07c0*/ 	.word	0x00000000
        /*07c4*/ 	.word	0x00000100
        /*07c8*/ 	.short	0x010a
        /*07ca*/ 	.byte	0xff
	.zero		1


	//   ....[109]....
        /*07cc*/ 	.word	0x00008280
        /*07d0*/ 	.word	0x0000004f
        /*07d4*/ 	.word	0x00000150
        /*07d8*/ 	.short	0x010a
        /*07da*/ 	.byte	0xff
	.zero		1


	//   ....[110]....
        /*07dc*/ 	.word	0x00008380
        /*07e0*/ 	.word	0x00000000
        /*07e4*/ 	.word	0x00000100
        /*07e8*/ 	.short	0x010a
        /*07ea*/ 	.byte	0xff
	.zero		1


	//   ....[111]....
        /*07ec*/ 	.word	0x000084a0
        /*07f0*/ 	.word	0x0000004f
        /*07f4*/ 	.word	0x00000150
        /*07f8*/ 	.short	0x010a
        /*07fa*/ 	.byte	0xff
	.zero		1


	//   ....[112]....
        /*07fc*/ 	.word	0x00008d40
        /*0800*/ 	.word	0x00000000
        /*0804*/ 	.word	0x00000000
        /*0808*/ 	.short	0x0101
        /*080a*/ 	.byte	0xff
	.zero		1


	//   ....[113]....
        /*080c*/ 	.word	0x00008d50
        /*0810*/ 	.word	0x00000003
        /*0814*/ 	.word	0x00000100
        /*0818*/ 	.short	0x010a
        /*081a*/ 	.byte	0xff
	.zero		1


	//   ....[114]....
        /*081c*/ 	.word	0x00008e20
        /*0820*/ 	.word	0x00000003
        /*0824*/ 	.word	0x00000100
        /*0828*/ 	.short	0x010a
        /*082a*/ 	.byte	0xff
	.zero		1


	//   ....[115]....
        /*082c*/ 	.word	0x00009160
        /*0830*/ 	.word	0x00000052
        /*0834*/ 	.word	0x00000000
        /*0838*/ 	.short	0x0101
        /*083a*/ 	.byte	0xff
	.zero		1


	//   ....[116]....
        /*083c*/ 	.word	0x000097f0
        /*0840*/ 	.word	0x00000002
        /*0844*/ 	.word	0x00000000
        /*0848*/ 	.short	0x0101
        /*084a*/ 	.byte	0xff
	.zero		1


	//   ....[117]....
        /*084c*/ 	.word	0x00009a70
        /*0850*/ 	.word	0x000000ff
        /*0854*/ 	.word	0x00000000
        /*0858*/ 	.short	0x0101
        /*085a*/ 	.byte	0x04
	.zero		1


	//   ....[118]....
        /*085c*/ 	.word	0x00009aa0
        /*0860*/ 	.word	0x00000000
        /*0864*/ 	.word	0x00000080
        /*0868*/ 	.short	0x010a
        /*086a*/ 	.byte	0xff
	.zero		1


	//   ....[119]....
        /*086c*/ 	.word	0x00009b00
        /*0870*/ 	.word	0x00000000
        /*0874*/ 	.word	0x00000080
        /*0878*/ 	.short	0x010a
        /*087a*/ 	.byte	0xff
	.zero		1


	//   ....[120]....
        /*087c*/ 	.word	0x00009b60
        /*0880*/ 	.word	0x00000000
        /*0884*/ 	.word	0x00000140
        /*0888*/ 	.short	0x010a
        /*088a*/ 	.byte	0xff
	.zero		1


	//   ....[121]....
        /*088c*/ 	.word	0x00009bc0
        /*0890*/ 	.word	0x00000000
        /*0894*/ 	.word	0x00000000
        /*0898*/ 	.short	0x010a
        /*089a*/ 	.byte	0xff
	.zero		1


	//   ....[122]....
        /*089c*/ 	.word	0x00009c20
        /*08a0*/ 	.word	0x00000000
        /*08a4*/ 	.word	0x00000000
        /*08a8*/ 	.short	0x010a
        /*08aa*/ 	.byte	0xff
	.zero		1


	//   ....[123]....
        /*08ac*/ 	.word	0x00009c80
        /*08b0*/ 	.word	0x00000000
        /*08b4*/ 	.word	0x00000000
        /*08b8*/ 	.short	0x010a
        /*08ba*/ 	.byte	0xff
	.zero		1


	//   ....[124]....
        /*08bc*/ 	.word	0x00009ce0
        /*08c0*/ 	.word	0x00000000
        /*08c4*/ 	.word	0x00000000
        /*08c8*/ 	.short	0x010a
        /*08ca*/ 	.byte	0xff
	.zero		1


	//   ....[125]....
        /*08cc*/ 	.word	0x00009d40
        /*08d0*/ 	.word	0x00000000
        /*08d4*/ 	.word	0x00000000
        /*08d8*/ 	.short	0x010a
        /*08da*/ 	.byte	0xff
	.zero		1


	//   ....[126]....
        /*08dc*/ 	.word	0x00009da0
        /*08e0*/ 	.word	0x00000000
        /*08e4*/ 	.word	0x00000000
        /*08e8*/ 	.short	0x010a
        /*08ea*/ 	.byte	0xff
	.zero		1


	//   ....[127]....
        /*08ec*/ 	.word	0x00009e00
        /*08f0*/ 	.word	0x00000000
        /*08f4*/ 	.word	0x00000000
        /*08f8*/ 	.short	0x010a
        /*08fa*/ 	.byte	0xff
	.zero		1


	//   ....[128]....
        /*08fc*/ 	.word	0x00009e60
        /*0900*/ 	.word	0x00000000
        /*0904*/ 	.word	0x00000000
        /*0908*/ 	.short	0x010a
        /*090a*/ 	.byte	0xff
	.zero		1


	//   ....[129]....
        /*090c*/ 	.word	0x00009ec0
        /*0910*/ 	.word	0x00000000
        /*0914*/ 	.word	0x00000000
        /*0918*/ 	.short	0x010a
        /*091a*/ 	.byte	0xff
	.zero		1


	//   ....[130]....
        /*091c*/ 	.word	0x00009f20
        /*0920*/ 	.word	0x00000000
        /*0924*/ 	.word	0x00000000
        /*0928*/ 	.short	0x010a
        /*092a*/ 	.byte	0xff
	.zero		1


	//   ....[131]....
        /*092c*/ 	.word	0x00009f80
        /*0930*/ 	.word	0x00000000
        /*0934*/ 	.word	0x00000000
        /*0938*/ 	.short	0x010a
        /*093a*/ 	.byte	0xff
	.zero		1


	//   ....[132]....
        /*093c*/ 	.word	0x00009fe0
        /*0940*/ 	.word	0x00000000
        /*0944*/ 	.word	0x00000000
        /*0948*/ 	.short	0x010a
        /*094a*/ 	.byte	0xff
	.zero		1


	//   ....[133]....
        /*094c*/ 	.word	0x0000a040
        /*0950*/ 	.word	0x00000000
        /*0954*/ 	.word	0x00000000
        /*0958*/ 	.short	0x010a
        /*095a*/ 	.byte	0xff
	.zero		1


	//   ....[134]....
        /*095c*/ 	.word	0x0000a0a0
        /*0960*/ 	.word	0x00000000
        /*0964*/ 	.word	0x00000000
        /*0968*/ 	.short	0x010a
        /*096a*/ 	.byte	0xff
	.zero		1


	//   ....[135]....
        /*096c*/ 	.word	0x0000a100
        /*0970*/ 	.word	0x00000000
        /*0974*/ 	.word	0x00000000
        /*0978*/ 	.short	0x010a
        /*097a*/ 	.byte	0xff
	.zero		1


	//   ....[136]....
        /*097c*/ 	.word	0x0000a160
        /*0980*/ 	.word	0x00000004
        /*0984*/ 	.word	0x00000148
        /*0988*/ 	.short	0x010a
        /*098a*/ 	.byte	0xff
	.zero		1


	//   ....[137]....
        /*098c*/ 	.word	0x0000a1c0
        /*0990*/ 	.word	0x00000004
        /*0994*/ 	.word	0x00000140
        /*0998*/ 	.short	0x010a
        /*099a*/ 	.byte	0xff
	.zero		1


	//   ....[138]....
        /*099c*/ 	.word	0x0000a220
        /*09a0*/ 	.word	0x00000005
        /*09a4*/ 	.word	0x00000008
        /*09a8*/ 	.short	0x010a
        /*09aa*/ 	.byte	0xff
	.zero		1


	//   ....[139]....
        /*09ac*/ 	.word	0x0000a300
        /*09b0*/ 	.word	0x00000003
        /*09b4*/ 	.word	0x00000008
        /*09b8*/ 	.short	0x010a
        /*09ba*/ 	.byte	0xff
	.zero		1


	//   ....[140]....
        /*09bc*/ 	.word	0x0000a360
        /*09c0*/ 	.word	0x00000000
        /*09c4*/ 	.word	0x00000140
        /*09c8*/ 	.short	0x010a
        /*09ca*/ 	.byte	0xff
	.zero		1


	//   ....[141]....
        /*09cc*/ 	.word	0x0000a3c0
        /*09d0*/ 	.word	0x00000000
        /*09d4*/ 	.word	0x00000160
        /*09d8*/ 	.short	0x010a
        /*09da*/ 	.byte	0xff
	.zero		1


	//   ....[142]....
        /*09dc*/ 	.word	0x0000a420
        /*09e0*/ 	.word	0x00000000
        /*09e4*/ 	.word	0x00000000
        /*09e8*/ 	.short	0x010a
        /*09ea*/ 	.byte	0xff
	.zero		1


	//   ....[143]....
        /*09ec*/ 	.word	0x0000a480
        /*09f0*/ 	.word	0x00000000
        /*09f4*/ 	.word	0x00000000
        /*09f8*/ 	.short	0x010a
        /*09fa*/ 	.byte	0xff
	.zero		1


	//   ....[144]....
        /*09fc*/ 	.word	0x0000a4e0
        /*0a00*/ 	.word	0x00000000
        /*0a04*/ 	.word	0x00000170
        /*0a08*/ 	.short	0x010a
        /*0a0a*/ 	.byte	0xff
	.zero		1


	//   ....[145]....
        /*0a0c*/ 	.word	0x0000a540
        /*0a10*/ 	.word	0x00000000
        /*0a14*/ 	.word	0x00000140
        /*0a18*/ 	.short	0x010a
        /*0a1a*/ 	.byte	0xff
	.zero		1


	//   ....[146]....
        /*0a1c*/ 	.word	0x0000a5a0
        /*0a20*/ 	.word	0x00000003
        /*0a24*/ 	.word	0x00000138
        /*0a28*/ 	.short	0x010a
        /*0a2a*/ 	.byte	0xff
	.zero		1


	//   ....[147]....
        /*0a2c*/ 	.word	0x0000a600
        /*0a30*/ 	.word	0x00000000
        /*0a34*/ 	.word	0x00000118
        /*0a38*/ 	.short	0x010a
        /*0a3a*/ 	.byte	0xff
	.zero		1


	//   ....[148]....
        /*0a3c*/ 	.word	0x0000a660
        /*0a40*/ 	.word	0x00000000
        /*0a44*/ 	.word	0x00000118
        /*0a48*/ 	.short	0x010a
        /*0a4a*/ 	.byte	0xff
	.zero		1


	//   ....[149]....
        /*0a4c*/ 	.word	0x0000a6c0
        /*0a50*/ 	.word	0x00000000
        /*0a54*/ 	.word	0x00000000
        /*0a58*/ 	.short	0x010a
        /*0a5a*/ 	.byte	0xff
	.zero		1


	//   ....[150]....
        /*0a5c*/ 	.word	0x0000a720
        /*0a60*/ 	.word	0x00000000
        /*0a64*/ 	.word	0x00000000
        /*0a68*/ 	.short	0x010a
        /*0a6a*/ 	.byte	0xff
	.zero		1


	//   ....[151]....
        /*0a6c*/ 	.word	0x0000a780
        /*0a70*/ 	.word	0x00000000
        /*0a74*/ 	.word	0x00000140
        /*0a78*/ 	.short	0x010a
        /*0a7a*/ 	.byte	0xff
	.zero		1


	//   ....[152]....
        /*0a7c*/ 	.word	0x0000a7d0
        /*0a80*/ 	.word	0x00000000
        /*0a84*/ 	.word	0x00000100
        /*0a88*/ 	.short	0x010a
        /*0a8a*/ 	.byte	0xff
	.zero		1


	//   ....[153]....
        /*0a8c*/ 	.word	0x0000a820
        /*0a90*/ 	.word	0x0000004f
        /*0a94*/ 	.word	0x00000150
        /*0a98*/ 	.short	0x010a
        /*0a9a*/ 	.byte	0xff
	.zero		1


	//   ....[154]....
        /*0a9c*/ 	.word	0x0000a870
        /*0aa0*/ 	.word	0x00000003
        /*0aa4*/ 	.word	0x00000100
        /*0aa8*/ 	.short	0x010a
        /*0aaa*/ 	.byte	0xff
	.zero		1


	//----- nvinfo : EIATTR_NUM_MBARRIERS
	.align		4
.L_47:
        /*0aac*/ 	.byte	0x03, 0x38
        /*0aae*/ 	.short	0x002f


	//----- nvinfo : EIATTR_EXIT_INSTR_OFFSETS
	.align		4
        /*0ab0*/ 	.byte	0x04, 0x1c
        /*0ab2*/ 	.short	(.L_49 - .L_48)


	//   ....[0]....
.L_48:
        /*0ab4*/ 	.word	0x00003d80


	//   ....[1]....
        /*0ab8*/ 	.word	0x00004030


	//   ....[2]....
        /*0abc*/ 	.word	0x00004090


	//   ....[3]....
        /*0ac0*/ 	.word	0x00005330


	//   ....[4]....
        /*0ac4*/ 	.word	0x00006b00


	//   ....[5]....
        /*0ac8*/ 	.word	0x00006b40


	//   ....[6]....
        /*0acc*/ 	.word	0x00009950


	//   ....[7]....
        /*0ad0*/ 	.word	0x000099d0


	//   ....[8]....
        /*0ad4*/ 	.word	0x00009a00


	//   ....[9]....
        /*0ad8*/ 	.word	0x00009a80


	//----- nvinfo : EIATTR_MAX_THREADS
	.align		4
.L_49:
        /*0adc*/ 	.byte	0x04, 0x05
        /*0ade*/ 	.short	(.L_51 - .L_50)
.L_50:
        /*0ae0*/ 	.word	0x00000100
        /*0ae4*/ 	.word	0x00000001
        /*0ae8*/ 	.word	0x00000001


	//----- nvinfo : EIATTR_CRS_STACK_SIZE
	.align		4
.L_51:
        /*0aec*/ 	.byte	0x04, 0x1e
        /*0aee*/ 	.short	(.L_53 - .L_52)
.L_52:
        /*0af0*/ 	.word	0x00000000


	//----- nvinfo : EIATTR_CBANK_PARAM_SIZE
	.align		4
.L_53:
        /*0af4*/ 	.byte	0x03, 0x19
        /*0af6*/ 	.short	0x0900


	//----- nvinfo : EIATTR_PARAM_CBANK
	.align		4
        /*0af8*/ 	.byte	0x04, 0x0a
        /*0afa*/ 	.short	(.L_55 - .L_54)
	.align		4
.L_54:
        /*0afc*/ 	.word	index@(.nv.constant0._ZN7cutlass13device_kernelINS_4conv6kernel13ConvUniversalINS1_16ConvProblemShapeILNS1_8OperatorE2ELi3EEENS1_10collective14CollectiveConvINS1_47MainloopSm100TmaUmmaWarpSpecializedImplicitGemmILS5_2ELi16ELi3ELi1ELi2EN4cute5tupleIJNSA_1CILi2EEENSC_ILi1EEESE_EEEEENSB_IJNSC_ILi128EEENSB_IJNSC_ILi64EEEEEENSB_IJNSC_ILi32EEEEEEEEENS_10tfloat32_tESN_NSA_8TiledMMAINSA_8MMA_AtomIJNSA_23SM100_MMA_TF32_2x1SM_SSISN_SN_fLi128ELi64ELNSA_4UMMA5MajorE1ELSS_1ELNSR_7ScaleInE0ELST_0EEEEEENSA_6LayoutINSB_IJSE_SE_SE_EEENSB_IJNSC_ILi0EEESY_SY_EEEEENSB_IJNSA_10UnderscoreES11_S11_EEEEENS7_6detail27Sm100ImplicitGemmTileTraitsINSA_18SM100_TMA_2SM_LOADENSA_14ComposedLayoutINSA_7SwizzleILi2ELi5ELi2EEENSA_18smem_ptr_flag_bitsILi32EEENSW_INSB_IJSK_NSC_ILi4EEEEEENSB_IJSE_SK_EEEEEEEvEENS15_INSA_25SM100_TMA_2SM_LOAD_IM2COLES1G_vEEEENS_8epilogue10collective18CollectiveEpilogueINS1L_23Sm100TmaWarpSpecializedILi3ELi2ELi16ELb1ELb0EEEJNSB_IJSI_SJ_SL_EEENSB_IJNSW_ISI_SE_EENSW_INSB_IJNSC_ILi16EEESD_EEES1E_EEEEESN_NSB_IJlNSB_IJSE_lllEEESY_EEESN_S1X_NS1L_6fusion15FusionCallbacksIS1P_NS1Y_17LinearCombinationISN_fSN_fLNS_15FloatRoundStyleE2EEES1Q_S1V_JEEENSA_5SM1004TMEM4LOAD26SM100_TMEM_LOAD_32dp32b16xENSA_13SM90_TMA_LOADENS17_INS18_ILi2ELi4ELi3EEES1B_NSW_INSB_IJNSC_ILi8EEES1S_EEENSB_IJS1S_SE_EEEEEEENSA_39AutoVectorizingCopyWithAssumedAlignmentILi128EEENSA_14SM90_TMA_STOREES2E_S2G_S2G_EEEvvEEEEvNT_6ParamsE)
        /*0b00*/ 	.short	0x0380
        /*0b02*/ 	.short	0x0900


	//----- nvinfo : EIATTR_SW_WAR
	.align		4
.L_55:
        /*0b04*/ 	.byte	0x04, 0x36
        /*0b06*/ 	.short	(.L_57 - .L_56)
.L_56:
        /*0b08*/ 	.word	0x00000008
.L_57:


//--------------------- .nv.callgraph             --------------------------
	.section	.nv.callgraph,"",@"SHT_CUDA_CALLGRAPH"
	.align	4
	.sectionentsize	8
	.align		4
        /*0000*/ 	.word	0x00000000
	.align		4
        /*0004*/ 	.word	0xffffffff
	.align		4
        /*0008*/ 	.word	index@(_ZN7cutlass13device_kernelINS_4conv6kernel13ConvUniversalINS1_16ConvProblemShapeILNS1_8OperatorE2ELi3EEENS1_10collective14CollectiveConvINS1_47MainloopSm100TmaUmmaWarpSpecializedImplicitGemmILS5_2ELi16ELi3ELi1ELi2EN4cute5tupleIJNSA_1CILi2EEENSC_ILi1EEESE_EEEEENSB_IJNSC_ILi128EEENSB_IJNSC_ILi64EEEEEENSB_IJNSC_ILi32EEEEEEEEENS_10tfloat32_tESN_NSA_8TiledMMAINSA_8MMA_AtomIJNSA_23SM100_MMA_TF32_2x1SM_SSISN_SN_fLi128ELi64ELNSA_4UMMA5MajorE1ELSS_1ELNSR_7ScaleInE0ELST_0EEEEEENSA_6LayoutINSB_IJSE_SE_SE_EEENSB_IJNSC_ILi0EEESY_SY_EEEEENSB_IJNSA_10UnderscoreES11_S11_EEEEENS7_6detail27Sm100ImplicitGemmTileTraitsINSA_18SM100_TMA_2SM_LOADENSA_14ComposedLayoutINSA_7SwizzleILi2ELi5ELi2EEENSA_18smem_ptr_flag_bitsILi32EEENSW_INSB_IJSK_NSC_ILi4EEEEEENSB_IJSE_SK_EEEEEEEvEENS15_INSA_25SM100_TMA_2SM_LOAD_IM2COLES1G_vEEEENS_8epilogue10collective18CollectiveEpilogueINS1L_23Sm100TmaWarpSpecializedILi3ELi2ELi16ELb1ELb0EEEJNSB_IJSI_SJ_SL_EEENSB_IJNSW_ISI_SE_EENSW_INSB_IJNSC_ILi16EEESD_EEES1E_EEEEESN_NSB_IJlNSB_IJSE_lllEEESY_EEESN_S1X_NS1L_6fusion15FusionCallbacksIS1P_NS1Y_17LinearCombinationISN_fSN_fLNS_15FloatRoundStyleE2EEES1Q_S1V_JEEENSA_5SM1004TMEM4LOAD26SM100_TMEM_LOAD_32dp32b16xENSA_13SM90_TMA_LOADENS17_INS18_ILi2ELi4ELi3EEES1B_NSW_INSB_IJNSC_ILi8EEES1S_EEENSB_IJS1S_SE_EEEEEEENSA_39AutoVectorizingCopyWithAssumedAlignmentILi128EEENSA_14SM90_TMA_STOREES2E_S2G_S2G_EEEvvEEEEvNT_6ParamsE)
	.align		4
        /*000c*/ 	.word	index@(__assertfail)
	.align		4
        /*0010*/ 	.word	0x00000000
	.align		4
        /*0014*/ 	.word	0xfffffffe
	.align		4
        /*0018*/ 	.word	0x00000000
	.align		4
        /*001c*/ 	.word	0xfffffffd
	.align		4
        /*0020*/ 	.word	0x00000000
	.align		4
        /*0024*/ 	.word	0xfffffffc


//--------------------- .nv.constant4             --------------------------
	.section	.nv.constant4,"a",@progbits
	.align	8
	.align		8
.nv.constant4:
        /*0000*/ 	.dword	__assertfail
	.align		8
        /*0008*/ 	.dword	__unnamed_1
	.align		8
        /*0010*/ 	.dword	__unnamed_2
	.align		8
        /*0018*/ 	.dword	_ZN39_INTERNAL_1d6c30de_4_k_cu_c9979326_42564cuda3std3__45__cpo5beginE
	.align		8
        /*0020*/ 	.dword	_ZN39_INTERNAL_1d6c30de_4_k_cu_c9979326_42564cuda3std3__45__cpo3endE
	.align		8
        /*0028*/ 	.dword	_ZN39_INTERNAL_1d6c30de_4_k_cu_c9979326_42564cuda3std3__45__cpo6cbeginE
	.align		8
        /*0030*/ 	.dword	_ZN39_INTERNAL_1d6c30de_4_k_cu_c9979326_42564cuda3std3__45__cpo4cendE
	.align		8
        /*0038*/ 	.dword	_ZN39_INTERNAL_1d6c30de_4_k_cu_c9979326_42564cuda3std3__441_GLOBAL__N__1d6c30de_4_k_cu_c9979326_42566ignoreE
	.align		8
        /*0040*/ 	.dword	_ZN39_INTERNAL_1d6c30de_4_k_cu_c9979326_42564cuda3std3__419piecewise_constructE
	.align		8
        /*0048*/ 	.dword	_ZN39_INTERNAL_1d6c30de_4_k_cu_c9979326_42564cuda3std3__48in_placeE
	.align		8
        /*0050*/ 	.dword	_ZN39_INTERNAL_1d6c30de_4_k_cu_c9979326_42564cuda3std6ranges3__45__cpo4swapE
	.align		8
        /*0058*/ 	.dword	_ZN39_INTERNAL_1d6c30de_4_k_cu_c9979326_42564cuda3std6ranges3__45__cpo9iter_moveE
	.align		8
        /*0060*/ 	.dword	_ZN39_INTERNAL_1d6c30de_4_k_cu_c9979326_42564cute7productE
	.align		8
        /*0068*/ 	.dword	_ZN39_INTERNAL_1d6c30de_4_k_cu_c9979326_42564cute1_E
	.align		8
        /*0070*/ 	.dword	$str$27
	.align		8
        /*0078*/ 	.dword	$str$28
	.align		8
        /*0080*/ 	.dword	$str$29
	.align		8
        /*0088*/ 	.dword	$str$30


//--------------------- .text._ZN7cutlass13device_kernelINS_4conv6kernel13ConvUniversalINS1_16ConvProblemShapeILNS1_8OperatorE2ELi3EEENS1_10collective14CollectiveConvINS1_47MainloopSm100TmaUmmaWarpSpecializedImplicitGemmILS5_2ELi16ELi3ELi1ELi2EN4cute5tupleIJNSA_1CILi2EEENSC_ILi1EEESE_EEEEENSB_IJNSC_ILi128EEENSB_IJNSC_ILi64EEEEEENSB_IJNSC_ILi32EEEEEEEEENS_10tfloat32_tESN_NSA_8TiledMMAINSA_8MMA_AtomIJNSA_23SM100_MMA_TF32_2x1SM_SSISN_SN_fLi128ELi64ELNSA_4UMMA5MajorE1ELSS_1ELNSR_7ScaleInE0ELST_0EEEEEENSA_6LayoutINSB_IJSE_SE_SE_EEENSB_IJNSC_ILi0EEESY_SY_EEEEENSB_IJNSA_10UnderscoreES11_S11_EEEEENS7_6detail27Sm100ImplicitGemmTileTraitsINSA_18SM100_TMA_2SM_LOADENSA_14ComposedLayoutINSA_7SwizzleILi2ELi5ELi2EEENSA_18smem_ptr_flag_bitsILi32EEENSW_INSB_IJSK_NSC_ILi4EEEEEENSB_IJSE_SK_EEEEEEEvEENS15_INSA_25SM100_TMA_2SM_LOAD_IM2COLES1G_vEEEENS_8epilogue10collective18CollectiveEpilogueINS1L_23Sm100TmaWarpSpecializedILi3ELi2ELi16ELb1ELb0EEEJNSB_IJSI_SJ_SL_EEENSB_IJNSW_ISI_SE_EENSW_INSB_IJNSC_ILi16EEESD_EEES1E_EEEEESN_NSB_IJlNSB_IJSE_lllEEESY_EEESN_S1X_NS1L_6fusion15FusionCallbacksIS1P_NS1Y_17LinearCombinationISN_fSN_fLNS_15FloatRoundStyleE2EEES1Q_S1V_JEEENSA_5SM1004TMEM4LOAD26SM100_TMEM_LOAD_32dp32b16xENSA_13SM90_TMA_LOADENS17_INS18_ILi2ELi4ELi3EEES1B_NSW_INSB_IJNSC_ILi8EEES1S_EEENSB_IJS1S_SE_EEEEEEENSA_39AutoVectorizingCopyWithAssumedAlignmentILi128EEENSA_14SM90_TMA_STOREES2E_S2G_S2G_EEEvvEEEEvNT_6ParamsE --------------------------
	.section	.text._ZN7cutlass13device_kernelINS_4conv6kernel13ConvUniversalINS1_16ConvProblemShapeILNS1_8OperatorE2ELi3EEENS1_10collective14CollectiveConvINS1_47MainloopSm100TmaUmmaWarpSpecializedImplicitGemmILS5_2ELi16ELi3ELi1ELi2EN4cute5tupleIJNSA_1CILi2EEENSC_ILi1EEESE_EEEEENSB_IJNSC_ILi128EEENSB_IJNSC_ILi64EEEEEENSB_IJNSC_ILi32EEEEEEEEENS_10tfloat32_tESN_NSA_8TiledMMAINSA_8MMA_AtomIJNSA_23SM100_MMA_TF32_2x1SM_SSISN_SN_fLi128ELi64ELNSA_4UMMA5MajorE1ELSS_1ELNSR_7ScaleInE0ELST_0EEEEEENSA_6LayoutINSB_IJSE_SE_SE_EEENSB_IJNSC_ILi0EEESY_SY_EEEEENSB_IJNSA_10UnderscoreES11_S11_EEEEENS7_6detail27Sm100ImplicitGemmTileTraitsINSA_18SM100_TMA_2SM_LOADENSA_14ComposedLayoutINSA_7SwizzleILi2ELi5ELi2EEENSA_18smem_ptr_flag_bitsILi32EEENSW_INSB_IJSK_NSC_ILi4EEEEEENSB_IJSE_SK_EEEEEEEvEENS15_INSA_25SM100_TMA_2SM_LOAD_IM2COLES1G_vEEEENS_8epilogue10collective18CollectiveEpilogueINS1L_23Sm100TmaWarpSpecializedILi3ELi2ELi16ELb1ELb0EEEJNSB_IJSI_SJ_SL_EEENSB_IJNSW_ISI_SE_EENSW_INSB_IJNSC_ILi16EEESD_EEES1E_EEEEESN_NSB_IJlNSB_IJSE_lllEEESY_EEESN_S1X_NS1L_6fusion15FusionCallbacksIS1P_NS1Y_17LinearCombinationISN_fSN_fLNS_15FloatRoundStyleE2EEES1Q_S1V_JEEENSA_5SM1004TMEM4LOAD26SM100_TMEM_LOAD_32dp32b16xENSA_13SM90_TMA_LOADENS17_INS18_ILi2ELi4ELi3EEES1B_NSW_INSB_IJNSC_ILi8EEES1S_EEENSB_IJS1S_SE_EEEEEEENSA_39AutoVectorizingCopyWithAssumedAlignmentILi128EEENSA_14SM90_TMA_STOREES2E_S2G_S2G_EEEvvEEEEvNT_6ParamsE,"ax",@progbits
	.align	128
.text._ZN7cutlass13device_kernelINS_4conv6kernel13ConvUniversalINS1_16ConvProblemShapeILNS1_8OperatorE2ELi3EEENS1_10collective14CollectiveConvINS1_47MainloopSm100TmaUmmaWarpSpecializedImplicitGemmILS5_2ELi16ELi3ELi1ELi2EN4cute5tupleIJNSA_1CILi2EEENSC_ILi1EEESE_EEEEENSB_IJNSC_ILi128EEENSB_IJNSC_ILi64EEEEEENSB_IJNSC_ILi32EEEEEEEEENS_10tfloat32_tESN_NSA_8TiledMMAINSA_8MMA_AtomIJNSA_23SM100_MMA_TF32_2x1SM_SSISN_SN_fLi128ELi64ELNSA_4UMMA5MajorE1ELSS_1ELNSR_7ScaleInE0ELST_0EEEEEENSA_6LayoutINSB_IJSE_SE_SE_EEENSB_IJNSC_ILi0EEESY_SY_EEEEENSB_IJNSA_10UnderscoreES11_S11_EEEEENS7_6detail27Sm100ImplicitGemmTileTraitsINSA_18SM100_TMA_2SM_LOADENSA_14ComposedLayoutINSA_7SwizzleILi2ELi5ELi2EEENSA_18smem_ptr_flag_bitsILi32EEENSW_INSB_IJSK_NSC_ILi4EEEEEENSB_IJSE_SK_EEEEEEEvEENS15_INSA_25SM100_TMA_2SM_LOAD_IM2COLES1G_vEEEENS_8epilogue10collective18CollectiveEpilogueINS1L_23Sm100TmaWarpSpecializedILi3ELi2ELi16ELb1ELb0EEEJNSB_IJSI_SJ_SL_EEENSB_IJNSW_ISI_SE_EENSW_INSB_IJNSC_ILi16EEESD_EEES1E_EEEEESN_NSB_IJlNSB_IJSE_lllEEESY_EEESN_S1X_NS1L_6fusion15FusionCallbacksIS1P_NS1Y_17LinearCombinationISN_fSN_fLNS_15FloatRoundStyleE2EEES1Q_S1V_JEEENSA_5SM1004TMEM4LOAD26SM100_TMEM_LOAD_32dp32b16xENSA_13SM90_TMA_LOADENS17_INS18_ILi2ELi4ELi3EEES1B_NSW_INSB_IJNSC_ILi8EEES1S_EEENSB_IJS1S_SE_EEEEEEENSA_39AutoVectorizingCopyWithAssumedAlignmentILi128EEENSA_14SM90_TMA_STOREES2E_S2G_S2G_EEEvvEEEEvNT_6ParamsE:
        .type           _ZN7cutlass13device_kernelINS_4conv6kernel13ConvUniversalINS1_16ConvProblemShapeILNS1_8OperatorE2ELi3EEENS1_10collective14CollectiveConvINS1_47MainloopSm100TmaUmmaWarpSpecializedImplicitGemmILS5_2ELi16ELi3ELi1ELi2EN4cute5tupleIJNSA_1CILi2EEENSC_ILi1EEESE_EEEEENSB_IJNSC_ILi128EEENSB_IJNSC_ILi64EEEEEENSB_IJNSC_ILi32EEEEEEEEENS_10tfloat32_tESN_NSA_8TiledMMAINSA_8MMA_AtomIJNSA_23SM100_MMA_TF32_2x1SM_SSISN_SN_fLi128ELi64ELNSA_4UMMA5MajorE1ELSS_1ELNSR_7ScaleInE0ELST_0EEEEEENSA_6LayoutINSB_IJSE_SE_SE_EEENSB_IJNSC_ILi0EEESY_SY_EEEEENSB_IJNSA_10UnderscoreES11_S11_EEEEENS7_6detail27Sm100ImplicitGemmTileTraitsINSA_18SM100_TMA_2SM_LOADENSA_14ComposedLayoutINSA_7SwizzleILi2ELi5ELi2EEENSA_18smem_ptr_flag_bitsILi32EEENSW_INSB_IJSK_NSC_ILi4EEEEEENSB_IJSE_SK_EEEEEEEvEENS15_INSA_25SM100_TMA_2SM_LOAD_IM2COLES1G_vEEEENS_8epilogue10collective18CollectiveEpilogueINS1L_23Sm100TmaWarpSpecializedILi3ELi2ELi16ELb1ELb0EEEJNSB_IJSI_SJ_SL_EEENSB_IJNSW_ISI_SE_EENSW_INSB_IJNSC_ILi16EEESD_EEES1E_EEEEESN_NSB_IJlNSB_IJSE_lllEEESY_EEESN_S1X_NS1L_6fusion15FusionCallbacksIS1P_NS1Y_17LinearCombinationISN_fSN_fLNS_15FloatRoundStyleE2EEES1Q_S1V_JEEENSA_5SM1004TMEM4LOAD26SM100_TMEM_LOAD_32dp32b16xENSA_13SM90_TMA_LOADENS17_INS18_ILi2ELi4ELi3EEES1B_NSW_INSB_IJNSC_ILi8EEES1S_EEENSB_IJS1S_SE_EEEEEEENSA_39AutoVectorizingCopyWithAssumedAlignmentILi128EEENSA_14SM90_TMA_STOREES2E_S2G_S2G_EEEvvEEEEvNT_6ParamsE,@function
        .size           _ZN7cutlass13device_kernelINS_4conv6kernel13ConvUniversalINS1_16ConvProblemShapeILNS1_8OperatorE2ELi3EEENS1_10collective14CollectiveConvINS1_47MainloopSm100TmaUmmaWarpSpecializedImplicitGemmILS5_2ELi16ELi3ELi1ELi2EN4cute5tupleIJNSA_1CILi2EEENSC_ILi1EEESE_EEEEENSB_IJNSC_ILi128EEENSB_IJNSC_ILi64EEEEEENSB_IJNSC_ILi32EEEEEEEEENS_10tfloat32_tESN_NSA_8TiledMMAINSA_8MMA_AtomIJNSA_23SM100_MMA_TF32_2x1SM_SSISN_SN_fLi128ELi64ELNSA_4UMMA5MajorE1ELSS_1ELNSR_7ScaleInE0ELST_0EEEEEENSA_6LayoutINSB_IJSE_SE_SE_EEENSB_IJNSC_ILi0EEESY_SY_EEEEENSB_IJNSA_10UnderscoreES11_S11_EEEEENS7_6detail27Sm100ImplicitGemmTileTraitsINSA_18SM100_TMA_2SM_LOADENSA_14ComposedLayoutINSA_7SwizzleILi2ELi5ELi2EEENSA_18smem_ptr_flag_bitsILi32EEENSW_INSB_IJSK_NSC_ILi4EEEEEENSB_IJSE_SK_EEEEEEEvEENS15_INSA_25SM100_TMA_2SM_LOAD_IM2COLES1G_vEEEENS_8epilogue10collective18CollectiveEpilogueINS1L_23Sm100TmaWarpSpecializedILi3ELi2ELi16ELb1ELb0EEEJNSB_IJSI_SJ_SL_EEENSB_IJNSW_ISI_SE_EENSW_INSB_IJNSC_ILi16EEESD_EEES1E_EEEEESN_NSB_IJlNSB_IJSE_lllEEESY_EEESN_S1X_NS1L_6fusion15FusionCallbacksIS1P_NS1Y_17LinearCombinationISN_fSN_fLNS_15FloatRoundStyleE2EEES1Q_S1V_JEEENSA_5SM1004TMEM4LOAD26SM100_TMEM_LOAD_32dp32b16xENSA_13SM90_TMA_LOADENS17_INS18_ILi2ELi4ELi3EEES1B_NSW_INSB_IJNSC_ILi8EEES1S_EEENSB_IJS1S_SE_EEEEEEENSA_39AutoVectorizingCopyWithAssumedAlignmentILi128EEENSA_14SM90_TMA_STOREES2E_S2G_S2G_EEEvvEEEEvNT_6ParamsE,(.L_x_202 - _ZN7cutlass13device_kernelINS_4conv6kernel13ConvUniversalINS1_16ConvProblemShapeILNS1_8OperatorE2ELi3EEENS1_10collective14CollectiveConvINS1_47MainloopSm100TmaUmmaWarpSpecializedImplicitGemmILS5_2ELi16ELi3ELi1ELi2EN4cute5tupleIJNSA_1CILi2EEENSC_ILi1EEESE_EEEEENSB_IJNSC_ILi128EEENSB_IJNSC_ILi64EEEEEENSB_IJNSC_ILi32EEEEEEEEENS_10tfloat32_tESN_NSA_8TiledMMAINSA_8MMA_AtomIJNSA_23SM100_MMA_TF32_2x1SM_SSISN_SN_fLi128ELi64ELNSA_4UMMA5MajorE1ELSS_1ELNSR_7ScaleInE0ELST_0EEEEEENSA_6LayoutINSB_IJSE_SE_SE_EEENSB_IJNSC_ILi0EEESY_SY_EEEEENSB_IJNSA_10UnderscoreES11_S11_EEEEENS7_6detail27Sm100ImplicitGemmTileTraitsINSA_18SM100_TMA_2SM_LOADENSA_14ComposedLayoutINSA_7SwizzleILi2ELi5ELi2EEENSA_18smem_ptr_flag_bitsILi32EEENSW_INSB_IJSK_NSC_ILi4EEEEEENSB_IJSE_SK_EEEEEEEvEENS15_INSA_25SM100_TMA_2SM_LOAD_IM2COLES1G_vEEEENS_8epilogue10collective18CollectiveEpilogueINS1L_23Sm100TmaWarpSpecializedILi3ELi2ELi16ELb1ELb0EEEJNSB_IJSI_SJ_SL_EEENSB_IJNSW_ISI_SE_EENSW_INSB_IJNSC_ILi16EEESD_EEES1E_EEEEESN_NSB_IJlNSB_IJSE_lllEEESY_EEESN_S1X_NS1L_6fusion15FusionCallbacksIS1P_NS1Y_17LinearCombinationISN_fSN_fLNS_15FloatRoundStyleE2EEES1Q_S1V_JEEENSA_5SM1004TMEM4LOAD26SM100_TMEM_LOAD_32dp32b16xENSA_13SM90_TMA_LOADENS17_INS18_ILi2ELi4ELi3EEES1B_NSW_INSB_IJNSC_ILi8EEES1S_EEENSB_IJS1S_SE_EEEEEEENSA_39AutoVectorizingCopyWithAssumedAlignmentILi128EEENSA_14SM90_TMA_STOREES2E_S2G_S2G_EEEvvEEEEvNT_6ParamsE)
        .other          _ZN7cutlass13device_kernelINS_4conv6kernel13ConvUniversalINS1_16ConvProblemShapeILNS1_8OperatorE2ELi3EEENS1_10collective14CollectiveConvINS1_47MainloopSm100TmaUmmaWarpSpecializedImplicitGemmILS5_2ELi16ELi3ELi1ELi2EN4cute5tupleIJNSA_1CILi2EEENSC_ILi1EEESE_EEEEENSB_IJNSC_ILi128EEENSB_IJNSC_ILi64EEEEEENSB_IJNSC_ILi32EEEEEEEEENS_10tfloat32_tESN_NSA_8TiledMMAINSA_8MMA_AtomIJNSA_23SM100_MMA_TF32_2x1SM_SSISN_SN_fLi128ELi64ELNSA_4UMMA5MajorE1ELSS_1ELNSR_7ScaleInE0ELST_0EEEEEENSA_6LayoutINSB_IJSE_SE_SE_EEENSB_IJNSC_ILi0EEESY_SY_EEEEENSB_IJNSA_10UnderscoreES11_S11_EEEEENS7_6detail27Sm100ImplicitGemmTileTraitsINSA_18SM100_TMA_2SM_LOADENSA_14ComposedLayoutINSA_7SwizzleILi2ELi5ELi2EEENSA_18smem_ptr_flag_bitsILi32EEENSW_INSB_IJSK_NSC_ILi4EEEEEENSB_IJSE_SK_EEEEEEEvEENS15_INSA_25SM100_TMA_2SM_LOAD_IM2COLES1G_vEEEENS_8epilogue10collective18CollectiveEpilogueINS1L_23Sm100TmaWarpSpecializedILi3ELi2ELi16ELb1ELb0EEEJNSB_IJSI_SJ_SL_EEENSB_IJNSW_ISI_SE_EENSW_INSB_IJNSC_ILi16EEESD_EEES1E_EEEEESN_NSB_IJlNSB_IJSE_lllEEESY_EEESN_S1X_NS1L_6fusion15FusionCallbacksIS1P_NS1Y_17LinearCombinationISN_fSN_fLNS_15FloatRoundStyleE2EEES1Q_S1V_JEEENSA_5SM1004TMEM4LOAD26SM100_TMEM_LOAD_32dp32b16xENSA_13SM90_TMA_LOADENS17_INS18_ILi2ELi4ELi3EEES1B_NSW_INSB_IJNSC_ILi8EEES1S_EEENSB_IJS1S_SE_EEEEEEENSA_39AutoVectorizingCopyWithAssumedAlignmentILi128EEENSA_14SM90_TMA_STOREES2E_S2G_S2G_EEEvvEEEEvNT_6ParamsE,@"STO_CUDA_ENTRY STV_DEFAULT"
_ZN7cutlass13device_kernelINS_4conv6kernel13ConvUniversalINS1_16ConvProblemShapeILNS1_8OperatorE2ELi3EEENS1_10collective14CollectiveConvINS1_47MainloopSm100TmaUmmaWarpSpecializedImplicitGemmILS5_2ELi16ELi3ELi1ELi2EN4cute5tupleIJNSA_1CILi2EEENSC_ILi1EEESE_EEEEENSB_IJNSC_ILi128EEENSB_IJNSC_ILi64EEEEEENSB_IJNSC_ILi32EEEEEEEEENS_10tfloat32_tESN_NSA_8TiledMMAINSA_8MMA_AtomIJNSA_23SM100_MMA_TF32_2x1SM_SSISN_SN_fLi128ELi64ELNSA_4UMMA5MajorE1ELSS_1ELNSR_7ScaleInE0ELST_0EEEEEENSA_6LayoutINSB_IJSE_SE_SE_EEENSB_IJNSC_ILi0EEESY_SY_EEEEENSB_IJNSA_10UnderscoreES11_S11_EEEEENS7_6detail27Sm100ImplicitGemmTileTraitsINSA_18SM100_TMA_2SM_LOADENSA_14ComposedLayoutINSA_7SwizzleILi2ELi5ELi2EEENSA_18smem_ptr_flag_bitsILi32EEENSW_INSB_IJSK_NSC_ILi4EEEEEENSB_IJSE_SK_EEEEEEEvEENS15_INSA_25SM100_TMA_2SM_LOAD_IM2COLES1G_vEEEENS_8epilogue10collective18CollectiveEpilogueINS1L_23Sm100TmaWarpSpecializedILi3ELi2ELi16ELb1ELb0EEEJNSB_IJSI_SJ_SL_EEENSB_IJNSW_ISI_SE_EENSW_INSB_IJNSC_ILi16EEESD_EEES1E_EEEEESN_NSB_IJlNSB_IJSE_lllEEESY_EEESN_S1X_NS1L_6fusion15FusionCallbacksIS1P_NS1Y_17LinearCombinationISN_fSN_fLNS_15FloatRoundStyleE2EEES1Q_S1V_JEEENSA_5SM1004TMEM4LOAD26SM100_TMEM_LOAD_32dp32b16xENSA_13SM90_TMA_LOADENS17_INS18_ILi2ELi4ELi3EEES1B_NSW_INSB_IJNSC_ILi8EEES1S_EEENSB_IJS1S_SE_EEEEEEENSA_39AutoVectorizingCopyWithAssumedAlignmentILi128EEENSA_14SM90_TMA_STOREES2E_S2G_S2G_EEEvvEEEEvNT_6ParamsE:
[----:B------:R-:W1:Y:S01]  /*0000*/  LDC R1, c[0x0][0x37c] ;  /* 0x0000df00ff017b82 */ /* 0x000e620000000800 */
[----:B------:R-:W2:Y:S01]  /*0010*/  S2R R66, SR_TID.X ;  /* 0x0000000000427919 */ /* 0x000ea20000002100 */
[----:B------:R-:W3:Y:S06]  /*0020*/  LDCU.64 UR8, c[0x0][0x990] ;  /* 0x00013200ff0877ac */ /* 0x000eec0008000a00 */
[----:B------:R-:W4:Y:S01]  /*0030*/  S2UR UR4, SR_CgaCtaId ;  /* 0x00000000000479c3 */ /* 0x000f220000008800 */
[----:B-1----:R-:W-:Y:S01]  /*0040*/  VIADD R1, R1, 0xfffffff8 ;  /* 0xfffffff801017836 */ /* 0x002fe20000000000 */
[----:B------:R-:W-:-:S02]  /*0050*/  PRMT R60, RZ, 0x7610, R60 ;  /* 0x00007610ff3c7816 */ /* 0x000fc4000000003c */
[----:B------:R-:W-:Y:S02]  /*0060*/  ELECT P1, URZ, PT ;  /* 0x0000000000ff782f */ /* 0x000fe40003820000 */
[----:B------:R-:W-:Y:S01]  /*0070*/  R2UR UR49, R1 ;  /* 0x00000000013172ca */ /* 0x000fe200000e0000 */
[----:B---3--:R-:W-:-:S04]  /*0080*/  UISETP.NE.U32.AND UP0, UPT, UR8, URZ, UPT ;  /* 0x000000ff0800728c */ /* 0x008fc8000bf05070 */
[----:B------:R-:W-:Y:S02]  /*0090*/  UISETP.NE.AND.EX UP0, UPT, UR9, URZ, UPT, UP0 ;  /* 0x000000ff0900728c */ /* 0x000fe4000bf05300 */
[----:B----4-:R-:W-:Y:S02]  /*00a0*/  ULOP3.LUT UR41, UR4, 0x1, URZ, 0xc0, !UPT ;  /* 0x0000000104297892 */ /* 0x010fe4000f8ec0ff */
[----:B------:R-:W-:Y:S01]  /*00b0*/  ULOP3.LUT UR40, UR4, 0x1, URZ, 0x3c, !UPT ;  /* 0x0000000104287892 */ /* 0x000fe2000f8e3cff */
[----:B--2---:R-:W-:-:S05]  /*00c0*/  SHF.R.U32.HI R61, RZ, 0x5, R66 ;  /* 0x00000005ff3d7819 */ /* 0x004fca0000011642 */
[----:B------:R-:W1:Y:S02]  /*00d0*/  SHFL.IDX PT, R0, R61, RZ, 0x1f ;  /* 0x00001fff3d007589 */ /* 0x000e6400000e0000 */
[----:B-1----:R-:W-:Y:S01]  /*00e0*/  R2UR UR19, R0 ;  /* 0x00000000001372ca */ /* 0x002fe200000e0000 */
[----:B------:R-:W-:-:S14]  /*00f0*/  BRA.U UP0, `(.L_x_0) ;  /* 0x0000000100307547 */ /* 0x000fdc000b800000 */
[----:B------:R-:W1:Y:S02]  /*0100*/  LDCU.64 UR4, c[0x0][0x988] ;  /* 0x00013100ff0477ac */ /* 0x000e640008000a00 */
[----:B-1----:R-:W-:-:S04]  /*0110*/  UISETP.NE.U32.AND UP0, UPT, UR4, URZ, UPT ;  /* 0x000000ff0400728c */ /* 0x002fc8000bf05070 */
[----:B------:R-:W-:-:S09]  /*0120*/  UISETP.NE.AND.EX UP0, UPT, UR5, URZ, UPT, UP0 ;  /* 0x000000ff0500728c */ /* 0x000fd2000bf05300 */
[----:B------:R-:W-:Y:S05]  /*0130*/  BRA.U !UP0, `(.L_x_1) ;  /* 0x0000000108147547 */ /* 0x000fea000b800000 */
[----:B------:R-:W1:Y:S01]  /*0140*/  LDC.64 R2, c[0x0][0x988] ;  /* 0x00026200ff027b82 */ /* 0x000e620000000a00 */
[----:B------:R-:W1:Y:S02]  /*0150*/  LDCU.64 UR4, c[0x0][0x358] ;  /* 0x00006b00ff0477ac */ /* 0x000e640008000a00 */
[----:B-1----:R1:W5:Y:S01]  /*0160*/  LDG.E R27, desc[UR4][R2.64] ;  /* 0x00000004021b7981 */ /* 0x002362000c1e1900 */
[----:B------:R-:W-:Y:S01]  /*0170*/  HFMA2 R60, -RZ, RZ, 0, 5.9604644775390625e-08 ;  /* 0x00000001ff3c7431 */ /* 0x000fe200000001ff */
[----:B------:R-:W-:Y:S05]  /*0180*/  BRA `(.L_x_0) ;  /* 0x00000000000c7947 */ /* 0x000fea0003800000 */
.L_x_1:
[----:B------:R-:W1:Y:S01]  /*0190*/  LDCU UR4, c[0x0][0x980] ;  /* 0x00013000ff0477ac */ /* 0x000e620008000800 */
[----:B------:R-:W-:Y:S01]  /*01a0*/  HFMA2 R60, -RZ, RZ, 0, 5.9604644775390625e-08 ;  /* 0x00000001ff3c7431 */ /* 0x000fe200000001ff */
[----:B-1----:R-:W-:-:S07]  /*01b0*/  MOV R27, UR4 ;  /* 0x00000004001b7c02 */ /* 0x002fce0008000f00 */
.L_x_0:
[----:B------:R-:W2:Y:S02]  /*01c0*/  LDCU.64 UR4, c[0x0][0x9b0] ;  /* 0x00013600ff0477ac */ /* 0x000ea40008000a00 */
[----:B--2---:R-:W-:-:S04]  /*01d0*/  UISETP.NE.U32.AND UP0, UPT, UR4, URZ, UPT ;  /* 0x000000ff0400728c */ /* 0x004fc8000bf05070 */
[----:B------:R-:W-:-:S09]  /*01e0*/  UISETP.NE.AND.EX UP0, UPT, UR5, URZ, UPT, UP0 ;  /* 0x000000ff0500728c */ /* 0x000fd2000bf05300 */
[----:B------:R-:W-:Y:S05]  /*01f0*/  BRA.U UP0, `(.L_x_2) ;  /* 0x0000000100287547 */ /* 0x000fea000b800000 */
[----:B------:R-:W2:Y:S02]  /*0200*/  LDCU.64 UR4, c[0x0][0x9a8] ;  /* 0x00013500ff0477ac */ /* 0x000ea40008000a00 */
[----:B--2---:R-:W-:-:S04]  /*0210*/  UISETP.NE.U32.AND UP0, UPT, UR4, URZ, UPT ;  /* 0x000000ff0400728c */ /* 0x004fc8000bf05070 */
[----:B------:R-:W-:-:S09]  /*0220*/  UISETP.NE.AND.EX UP0, UPT, UR5, URZ, UPT, UP0 ;  /* 0x000000ff0500728c */ /* 0x000fd2000bf05300 */
[----:B------:R-:W-:Y:S05]  /*0230*/  BRA.U !UP0, `(.L_x_3) ;  /* 0x0000000108107547 */ /* 0x000fea000b800000 */
[----:B------:R-:W2:Y:S01]  /*0240*/  LDC.64 R24, c[0x0][0x9a8] ;  /* 0x00026a00ff187b82 */ /* 0x000ea20000000a00 */
[----:B------:R-:W2:Y:S02]  /*0250*/  LDCU.64 UR4, c[0x0][0x358] ;  /* 0x00006b00ff0477ac */ /* 0x000ea40008000a00 */
[----:B--2---:R2:W5:Y:S01]  /*0260*/  LDG.E R24, desc[UR4][R24.64] ;  /* 0x0000000418187981 */ /* 0x004562000c1e1900 */
[----:B------:R-:W-:Y:S05]  /*0270*/  BRA `(.L_x_2) ;  /* 0x0000000000087947 */ /* 0x000fea0003800000 */
.L_x_3:
[----:B------:R-:W2:Y:S02]  /*0280*/  LDCU UR4, c[0x0][0x9a0] ;  /* 0x00013400ff0477ac */ /* 0x000ea40008000800 */
[----:B--2---:R-:W-:Y:S02]  /*0290*/  MOV R24, UR4 ;  /* 0x0000000400187c02 */ /* 0x004fe40008000f00 */
.L_x_2:
[----:B------:R-:W-:Y:S01]  /*02a0*/  IMAD.U32 R0, RZ, RZ, UR19 ;  /* 0x00000013ff007e24 */ /* 0x000fe2000f8e00ff */
[----:B------:R-:W-:Y:S04]  /*02b0*/  BSSY.RECONVERGENT B0, `(.L_x_4) ;  /* 0x000000c000007945 */ /* 0x000fe80003800200 */
[C---:B------:R-:W-:Y:S02]  /*02c0*/  ISETP.NE.OR P2, PT, R0.reuse, 0x1, !P1 ;  /* 0x000000010000780c */ /* 0x040fe40004f45670 */
[----:B------:R-:W-:-:S11]  /*02d0*/  ISETP.NE.OR P0, PT, R0, 0x3, !P1 ;  /* 0x000000030000780c */ /* 0x000fd60004f05670 */
[----:B------:R-:W-:Y:S05]  /*02e0*/  @P2 BRA `(.L_x_5) ;  /* 0x0000000000202947 */ /* 0x000fea0003800000 */
[----:B------:R-:W3:Y:S02]  /*02f0*/  LDCU.64 UR4, c[0x0][0x348] ;  /* 0x00006900ff0477ac */ /* 0x000ee40008000a00 */
[----:B---3--:R-:W-:Y:S02]  /*0300*/  UIADD3 UR6, UP1, UPT, UR4, 0x80, URZ ;  /* 0x0000008004067890 */ /* 0x008fe4000ff3e0ff */
[----:B------:R-:W-:Y:S02]  /*0310*/  UIADD3 UR4, UP0, UPT, UR4, 0x180, URZ ;  /* 0x0000018004047890 */ /* 0x000fe4000ff1e0ff */
[----:B------:R-:W-:Y:S02]  /*0320*/  UIADD3.X UR7, UPT, UPT, URZ, UR5, URZ, UP1, !UPT ;  /* 0x00000005ff077290 */ /* 0x000fe40008ffe4ff */
[----:B------:R-:W-:-:S07]  /*0330*/  UIADD3.X UR5, UPT, UPT, URZ, UR5, URZ, UP0, !UPT ;  /* 0x00000005ff057290 */ /* 0x000fce00087fe4ff */
[----:B------:R3:W-:Y:S02]  /*0340*/  UTMACCTL.PF [UR6] ;  /* 0x00000000060079b9 */ /* 0x0007e40008040000 */
[----:B------:R3:W-:Y:S02]  /*0350*/  UTMACCTL.PF [UR4] ;  /* 0x00000000040079b9 */ /* 0x0007e40008040000 */
[----:B---3--:R-:W-:Y:S01]  /*0360*/  NOP ;  /* 0x0000000000007918 */ /* 0x008fe20000000000 */
.L_x_5:
[----:B------:R-:W-:Y:S05]  /*0370*/  BSYNC.RECONVERGENT B0 ;  /* 0x0000000000007941 */ /* 0x000fea0003800200 */
.L_x_4:
[----:B------:R-:W-:Y:S04]  /*0380*/  BSSY.RECONVERGENT B0, `(.L_x_6) ;  /* 0x000000a000007945 */ /* 0x000fe80003800200 */
        /* <DEDUP_REMOVED lines=9> */
.L_x_7:
[----:B------:R-:W-:Y:S05]  /*0420*/  BSYNC.RECONVERGENT B0 ;  /* 0x0000000000007941 */ /* 0x000fea0003800200 */
.L_x_6:
[----:B------:R-:W3:Y:S01]  /*0430*/  LDCU.64 UR4, c[0x0][0x988] ;  /* 0x00013100ff0477ac */ /* 0x000ee20008000a00 */
[----:B------:R-:W-:Y:S02]  /*0440*/  UISETP.EQ.U32.AND UP2, UPT, UR8, URZ, UPT ;  /* 0x000000ff0800728c */ /* 0x000fe4000bf42070 */
[----:B------:R-:W-:Y:S02]  /*0450*/  UPLOP3.LUT UP3, UPT, UPT, UPT, UPT, 0x80, 0x8 ;  /* 0x000000000008789c */ /* 0x000fe40003f6f070 */
[----:B---3--:R-:W-:-:S04]  /*0460*/  UISETP.NE.U32.AND UP0, UPT, UR4, URZ, UPT ;  /* 0x000000ff0400728c */ /* 0x008fc8000bf05070 */
[----:B------:R-:W-:-:S04]  /*0470*/  UISETP.NE.AND.EX UP1, UPT, UR5, URZ, UPT, UP0 ;  /* 0x000000ff0500728c */ /* 0x000fc8000bf25300 */
[----:B------:R-:W-:-:S04]  /*0480*/  UISETP.EQ.OR.EX UP4, UPT, UR9, URZ, !UP1, UP2 ;  /* 0x000000ff0900728c */ /* 0x000fc8000cf82720 */
[----:B------:R-:W-:-:S06]  /*0490*/  UP2UR UR4, UPR, URZ, 0x10 ;  /* 0x00000010ff047883 */ /* 0x000fcc0008000000 */
[----:B------:R-:W-:Y:S01]  /*04a0*/  MOV R65, UR4 ;  /* 0x0000000400417c02 */ /* 0x000fe20008000f00 */
[----:B------:R-:W-:Y:S06]  /*04b0*/  BRA.U !UP4, `(.L_x_8) ;  /* 0x000000010c207547 */ /* 0x000fec000b800000 */
[----:B------:R-:W-:Y:S01]  /*04c0*/  UISETP.NE.U32.AND UP0, UPT, UR8, URZ, UPT ;  /* 0x000000ff0800728c */ /* 0x000fe2000bf05070 */
[----:B-----5:R-:W-:Y:S01]  /*04d0*/  FSETP.NEU.AND P0, PT, R27, RZ, PT ;  /* 0x000000ff1b00720b */ /* 0x020fe20003f0d000 */
[----:B------:R-:W-:Y:S02]  /*04e0*/  USEL UR4, URZ, 0xffffffff, UP1 ;  /* 0xffffffffff047887 */ /* 0x000fe40008800000 */
[----:B------:R-:W-:-:S10]  /*04f0*/  UISETP.NE.AND.EX UP2, UPT, UR9, URZ, UPT, UP0 ;  /* 0x000000ff0900728c */ /* 0x000fd4000bf45300 */
[----:B------:R-:W-:Y:S01]  /*0500*/  VOTEU.ANY UP0, P0 ;  /* 0x0000000000ff7886 */ /* 0x000fe20000000100 */
[----:B------:R-:W-:-:S04]  /*0510*/  @!UP2 USEL UR4, URZ, 0xffffffff, UP0 ;  /* 0xffffffffff04a887 */ /* 0x000fc80008000000 */
[----:B------:R-:W-:-:S04]  /*0520*/  ULOP3.LUT UR4, UR4, 0x1, URZ, 0xc0, !UPT ;  /* 0x0000000104047892 */ /* 0x000fc8000f8ec0ff */
[----:B------:R-:W-:-:S11]  /*0530*/  UISETP.NE.U32.AND UP3, UPT, UR4, 0x1, UPT ;  /* 0x000000010400788c */ /* 0x000fd6000bf65070 */
.L_x_8:
[----:B------:R-:W3:Y:S01]  /*0540*/  SHFL.IDX PT, R0, R61, RZ, 0x1f ;  /* 0x00001fff3d007589 */ /* 0x000ee200000e0000 */
[----:B------:R-:W-:Y:S02]  /*0550*/  UISETP.NE.AND UP5, UPT, UR19, 0x2, UPT ;  /* 0x000000021300788c */ /* 0x000fe4000bfa5270 */
[----:B------:R-:W-:Y:S02]  /*0560*/  UISETP.NE.AND UP0, UPT, UR19, 0x2, UPT ;  /* 0x000000021300788c */ /* 0x000fe4000bf05270 */
[----:B------:R-:W-:Y:S02]  /*0570*/  UISETP.NE.OR UP2, UPT, UR41, URZ, UP5 ;  /* 0x000000ff2900728c */ /* 0x000fe4000af45670 */
[----:B------:R-:W-:-:S04]  /*0580*/  USEL UR54, URZ, 0x1, UP0 ;  /* 0x00000001ff367887 */ /* 0x000fc80008000000 */
[----:B------:R-:W-:Y:S02]  /*0590*/  PLOP3.LUT P3, PT, P1, PT, UP2, 0xae, 0xea ;  /* 0x0000000000ea781c */ /* 0x000fe40000f6f52e */
[----:B---3--:R-:W-:-:S13]  /*05a0*/  ISETP.NE.AND P0, PT, R0, RZ, PT ;  /* 0x000000ff0000720c */ /* 0x008fda0003f05270 */
[----:B------:R-:W-:Y:S05]  /*05b0*/  @P0 BRA `(.L_x_9) ;  /* 0x0000000000b40947 */ /* 0x000fea0003800000 */
[----:B------:R-:W-:Y:S01]  /*05c0*/  ELECT P0, URZ, PT ;  /* 0x0000000000ff782f */ /* 0x000fe20003800000 */
[----:B------:R-:W-:-:S12]  /*05d0*/  BSSY.RECONVERGENT B0, `(.L_x_9) ;  /* 0x000002b000007945 */ /* 0x000fd80003800200 */
[----:B------:R-:W-:Y:S05]  /*05e0*/  @!P0 BRA `(.L_x_10) ;  /* 0x0000000000a48947 */ /* 0x000fea0003800000 */
[----:B------:R-:W3:Y:S01]  /*05f0*/  S2UR UR5, SR_CgaCtaId ;  /* 0x00000000000579c3 */ /* 0x000ee20000008800 */
[----:B------:R-:W-:Y:S01]  /*0600*/  UMOV UR4, 0x400 ;  /* 0x0000040000047882 */ /* 0x000fe20000000000 */
[----:B------:R-:W-:Y:S02]  /*0610*/  UMOV UR6, 0x1 ;  /* 0x0000000100067882 */ /* 0x000fe40000000000 */
[----:B------:R-:W-:-:S04]  /*0620*/  UIADD3 UR6, UPT, UPT, -UR6, 0x100000, URZ ;  /* 0x0010000006067890 */ /* 0x000fc8000fffe1ff */
[----:B------:R-:W-:Y:S02]  /*0630*/  USHF.L.U32 UR7, UR6, 0xb, URZ ;  /* 0x0000000b06077899 */ /* 0x000fe400080006ff */
[----:B------:R-:W-:Y:S02]  /*0640*/  USHF.L.U32 UR6, UR6, 0x1, URZ ;  /* 0x0000000106067899 */ /* 0x000fe400080006ff */
[----:B---3--:R-:W-:Y:S01]  /*0650*/  ULEA UR4, UR5, UR4, 0x18 ;  /* 0x0000000405047291 */ /* 0x008fe2000f8ec0ff */
[----:B------:R-:W3:Y:S11]  /*0660*/  FENCE.VIEW.ASYNC.S ;  /* 0x00000000000073c6 */ /* 0x000ef60000000000 */
[----:B---3--:R3:W4:Y:S01]  /*0670*/  SYNCS.EXCH.64 URZ, [UR4], UR6 ;  /* 0x0000000604ff75b2 */ /* 0x0087220008000100 */
[----:B------:R3:W1:Y:S01]  /*0680*/  SYNCS.EXCH.64 URZ, [UR4+0x80], UR6 ;  /* 0x0000800604ff75b2 */ /* 0x0006620008000100 */
        /* <DEDUP_REMOVED lines=29> */
[----:B------:R3:W1:Y:S02]  /*0860*/  SYNCS.EXCH.64 URZ, [UR4+0xf8], UR6 ;  /* 0x0000f80604ff75b2 */ /* 0x0006640008000100 */
[----:B---34-:R-:W-:Y:S01]  /*0870*/  NOP ;  /* 0x0000000000007918 */ /* 0x018fe20000000000 */
.L_x_10:
[----:B------:R-:W-:Y:S05]  /*0880*/  BSYNC.RECONVERGENT B0 ;  /* 0x0000000000007941 */ /* 0x000fea0003800200 */
.L_x_9:
[----:B------:R-:W3:Y:S01]  /*0890*/  SHFL.IDX PT, R0, R61, RZ, 0x1f ;  /* 0x00001fff3d007589 */ /* 0x000ee200000e0000 */
[----:B------:R-:W-:Y:S01]  /*08a0*/  NOP ;  /* 0x0000000000007918 */ /* 0x000fe20000000000 */
[----:B---3--:R-:W-:-:S13]  /*08b0*/  ISETP.NE.AND P0, PT, R0, 0x1, PT ;  /* 0x000000010000780c */ /* 0x008fda0003f05270 */
[----:B------:R-:W-:Y:S05]  /*08c0*/  @P0 BRA `(.L_x_11) ;  /* 0x0000000000500947 */ /* 0x000fea0003800000 */
[----:B------:R-:W3:Y:S01]  /*08d0*/  S2UR UR5, SR_CgaCtaId ;  /* 0x00000000000579c3 */ /* 0x000ee20000008800 */
[----:B------:R-:W-:Y:S01]  /*08e0*/  UMOV UR4, 0x400 ;  /* 0x0000040000047882 */ /* 0x000fe20000000000 */
[----:B------:R-:W-:Y:S01]  /*08f0*/  UMOV UR8, 0x20 ;  /* 0x0000002000087882 */ /* 0x000fe20000000000 */
[----:B------:R-:W-:Y:S01]  /*0900*/  UMOV UR6, 0x80 ;  /* 0x0000008000067882 */ /* 0x000fe20000000000 */
[----:B------:R-:W-:-:S04]  /*0910*/  UIADD3 UR8, UPT, UPT, -UR8, 0x100000, URZ ;  /* 0x0010000008087890 */ /* 0x000fc8000fffe1ff */
[----:B------:R-:W-:Y:S02]  /*0920*/  USHF.L.U32 UR9, UR8, 0xb, URZ ;  /* 0x0000000b08097899 */ /* 0x000fe400080006ff */
[----:B------:R-:W-:Y:S02]  /*0930*/  USHF.L.U32 UR8, UR8, 0x1, URZ ;  /* 0x0000000108087899 */ /* 0x000fe400080006ff */
[----:B------:R-:W-:-:S04]  /*0940*/  UIADD3 UR6, UPT, UPT, -UR6, 0x100000, URZ ;  /* 0x0010000006067890 */ /* 0x000fc8000fffe1ff */
[----:B------:R-:W-:Y:S02]  /*0950*/  USHF.L.U32 UR7, UR6, 0xb, URZ ;  /* 0x0000000b06077899 */ /* 0x000fe400080006ff */
[----:B------:R-:W-:Y:S01]  /*0960*/  USHF.L.U32 UR6, UR6, 0x1, URZ ;  /* 0x0000000106067899 */ /* 0x000fe200080006ff */
[----:B------:R-:W-:Y:S01]  /*0970*/  ELECT P0, URZ, PT ;  /* 0x0000000000ff782f */ /* 0x000fe20003800000 */
[----:B---3--:R-:W-:Y:S01]  /*0980*/  ULEA UR4, UR5, UR4, 0x18 ;  /* 0x0000000405047291 */ /* 0x008fe2000f8ec0ff */
[----:B------:R-:W3:Y:S11]  /*0990*/  FENCE.VIEW.ASYNC.S ;  /* 0x00000000000073c6 */ /* 0x000ef60000000000 */
[----:B---3--:R3:W4:Y:S01]  /*09a0*/  SYNCS.EXCH.64 URZ, [UR4+0x100], UR8 ;  /* 0x0001000804ff75b2 */ /* 0x0087220008000100 */
[----:B------:R3:W1:Y:S01]  /*09b0*/  SYNCS.EXCH.64 URZ, [UR4+0x118], UR6 ;  /* 0x0001180604ff75b2 */ /* 0x0006620008000100 */
[----:B------:R3:W1:Y:S01]  /*09c0*/  SYNCS.EXCH.64 URZ, [UR4+0x108], UR8 ;  /* 0x0001080804ff75b2 */ /* 0x0006620008000100 */
[----:B------:R3:W1:Y:S01]  /*09d0*/  SYNCS.EXCH.64 URZ, [UR4+0x120], UR6 ;  /* 0x0001200604ff75b2 */ /* 0x0006620008000100 */
[----:B------:R3:W1:Y:S01]  /*09e0*/  SYNCS.EXCH.64 URZ, [UR4+0x110], UR8 ;  /* 0x0001100804ff75b2 */ /* 0x0006620008000100 */
[----:B------:R3:W1:Y:S01]  /*09f0*/  SYNCS.EXCH.64 URZ, [UR4+0x128], UR6 ;  /* 0x0001280604ff75b2 */ /* 0x0006620008000100 */
[----:B------:R-:W-:Y:S01]  /*0a00*/  NOP ;  /* 0x0000000000007918 */ /* 0x000fe20000000000 */
.L_x_11:
[----:B------:R-:W2:Y:S01]  /*0a10*/  SHFL.IDX PT, R0, R61, RZ, 0x1f ;  /* 0x00001fff3d007589 */ /* 0x000ea200000e0000 */
[----:B------:R-:W-:Y:S01]  /*0a20*/  NOP ;  /* 0x0000000000007918 */ /* 0x000fe20000000000 */
[----:B--2---:R-:W-:-:S13]  /*0a30*/  ISETP.NE.AND P0, PT, R0, 0x3, PT ;  /* 0x000000030000780c */ /* 0x004fda0003f05270 */
[----:B------:R-:W-:Y:S05]  /*0a40*/  @P0 BRA `(.L_x_12) ;  /* 0x0000000000300947 */ /* 0x000fea0003800000 */
[----:B------:R-:W2:Y:S01]  /*0a50*/  S2UR UR5, SR_CgaCtaId ;  /* 0x00000000000579c3 */ /* 0x000ea20000008800 */
[----:B---3--:R-:W-:Y:S01]  /*0a60*/  UMOV UR4, 0x400 ;  /* 0x0000040000047882 */ /* 0x008fe20000000000 */
[----:B------:R-:W-:Y:S01]  /*0a70*/  UMOV UR6, 0x20 ;  /* 0x0000002000067882 */ /* 0x000fe20000000000 */
[----:B------:R-:W-:Y:S01]  /*0a80*/  ELECT P0, URZ, PT ;  /* 0x0000000000ff782f */ /* 0x000fe20003800000 */
[----:B------:R-:W-:-:S04]  /*0a90*/  UIADD3 UR6, UPT, UPT, -UR6, 0x100000, URZ ;  /* 0x0010000006067890 */ /* 0x000fc8000fffe1ff */
[----:B------:R-:W-:Y:S02]  /*0aa0*/  USHF.L.U32 UR7, UR6, 0xb, URZ ;  /* 0x0000000b06077899 */ /* 0x000fe400080006ff */
[----:B------:R-:W-:Y:S02]  /*0ab0*/  USHF.L.U32 UR6, UR6, 0x1, URZ ;  /* 0x0000000106067899 */ /* 0x000fe400080006ff */
[----:B--2---:R-:W-:Y:S01]  /*0ac0*/  ULEA UR4, UR5, UR4, 0x18 ;  /* 0x0000000405047291 */ /* 0x004fe2000f8ec0ff */
[----:B------:R-:W2:Y:S11]  /*0ad0*/  FENCE.VIEW.ASYNC.S ;  /* 0x00000000000073c6 */ /* 0x000eb60000000000 */
[----:B--2---:R2:W3:Y:S01]  /*0ae0*/  SYNCS.EXCH.64 URZ, [UR4+0x130], UR6 ;  /* 0x0001300604ff75b2 */ /* 0x0044e20008000100 */
[----:B------:R2:W1:Y:S01]  /*0af0*/  SYNCS.EXCH.64 URZ, [UR4+0x138], UR6 ;  /* 0x0001380604ff75b2 */ /* 0x0004620008000100 */
[----:B------:R-:W-:Y:S01]  /*0b00*/  NOP ;  /* 0x0000000000007918 */ /* 0x000fe20000000000 */
.L_x_12:
[----:B------:R-:W4:Y:S01]  /*0b10*/  SHFL.IDX PT, R0, R61, RZ, 0x1f ;  /* 0x00001fff3d007589 */ /* 0x000f2200000e0000 */
[----:B------:R-:W-:Y:S01]  /*0b20*/  NOP ;  /* 0x0000000000007918 */ /* 0x000fe20000000000 */
[----:B----4-:R-:W-:-:S13]  /*0b30*/  ISETP.NE.AND P0, PT, R0, 0x4, PT ;  /* 0x000000040000780c */ /* 0x010fda0003f05270 */
[----:B------:R-:W-:Y:S05]  /*0b40*/  @P0 BRA `(.L_x_13) ;  /* 0x0000000000440947 */ /* 0x000fea0003800000 */
[----:B------:R-:W4:Y:S01]  /*0b50*/  S2UR UR5, SR_CgaCtaId ;  /* 0x00000000000579c3 */ /* 0x000f220000008800 */
[----:B--23--:R-:W-:Y:S01]  /*0b60*/  UMOV UR4, 0x1e0 ;  /* 0x000001e000047882 */ /* 0x00cfe20000000000 */
[----:B------:R-:W-:Y:S01]  /*0b70*/  UMOV UR6, 0x400 ;  /* 0x0000040000067882 */ /* 0x000fe20000000000 */
[----:B------:R-:W-:Y:S01]  /*0b80*/  USEL UR4, UR4, 0x1a0, UP3 ;  /* 0x000001a004047887 */ /* 0x000fe20009800000 */
[----:B------:R-:W-:Y:S01]  /*0b90*/  UMOV UR8, 0x1 ;  /* 0x0000000100087882 */ /* 0x000fe20000000000 */
[----:B------:R-:W-:Y:S01]  /*0ba0*/  ELECT P0, URZ, PT ;  /* 0x0000000000ff782f */ /* 0x000fe20003800000 */
[----:B------:R-:W-:-:S04]  /*0bb0*/  UIADD3 UR8, UPT, UPT, -UR8, 0x100000, URZ ;  /* 0x0010000008087890 */ /* 0x000fc8000fffe1ff */
[----:B------:R-:W-:Y:S02]  /*0bc0*/  USHF.L.U32 UR9, UR8, 0xb, URZ ;  /* 0x0000000b08097899 */ /* 0x000fe400080006ff */
[----:B------:R-:W-:Y:S02]  /*0bd0*/  USHF.L.U32 UR8, UR8, 0x1, URZ ;  /* 0x0000000108087899 */ /* 0x000fe400080006ff */
[----:B----4-:R-:W-:Y:S02]  /*0be0*/  ULEA UR6, UR5, UR6, 0x18 ;  /* 0x0000000605067291 */ /* 0x010fe4000f8ec0ff */
[----:B------:R-:W-:-:S04]  /*0bf0*/  UIADD3 UR4, UPT, UPT, -UR4, 0x100000, URZ ;  /* 0x0010000004047890 */ /* 0x000fc8000fffe1ff */
[----:B------:R-:W-:Y:S02]  /*0c00*/  USHF.L.U32 UR5, UR4, 0xb, URZ ;  /* 0x0000000b04057899 */ /* 0x000fe400080006ff */
[----:B------:R-:W-:Y:S01]  /*0c10*/  USHF.L.U32 UR4, UR4, 0x1, URZ ;  /* 0x0000000104047899 */ /* 0x000fe200080006ff */
[----:B------:R-:W2:Y:S03]  /*0c20*/  FENCE.VIEW.ASYNC.S ;  /* 0x00000000000073c6 */ /* 0x000ea60000000000 */
[----:B--2---:R4:W2:Y:S08]  /*0c30*/  SYNCS.EXCH.64 URZ, [UR6+0x140], UR8 ;  /* 0x0001400806ff75b2 */ /* 0x0048b00008000100 */
[----:B------:R4:W3:Y:S02]  /*0c40*/  SYNCS.EXCH.64 URZ, [UR6+0x148], UR4 ;  /* 0x0001480406ff75b2 */ /* 0x0008e40008000100 */
[----:B----4-:R-:W-:Y:S01]  /*0c50*/  NOP ;  /* 0x0000000000007918 */ /* 0x010fe20000000000 */
.L_x_13:
[----:B------:R-:W4:Y:S01]  /*0c60*/  SHFL.IDX PT, R0, R61, RZ, 0x1f ;  /* 0x00001fff3d007589 */ /* 0x000f2200000e0000 */
[----:B------:R-:W-:Y:S01]  /*0c70*/  ISETP.NE.OR P1, PT, RZ, UR19, !P1 ;  /* 0x00000013ff007c0c */ /* 0x000fe2000cf25670 */
[----:B------:R-:W-:Y:S01]  /*0c80*/  NOP ;  /* 0x0000000000007918 */ /* 0x000fe20000000000 */
[----:B----4-:R-:W-:-:S13]  /*0c90*/  ISETP.NE.AND P0, PT, R0, 0x5, PT ;  /* 0x000000050000780c */ /* 0x010fda0003f05270 */
[----:B------:R-:W-:Y:S05]  /*0ca0*/  @P0 BRA `(.L_x_14) ;  /* 0x0000000000480947 */ /* 0x000fea0003800000 */
[----:B------:R-:W4:Y:S01]  /*0cb0*/  S2UR UR5, SR_CgaCtaId ;  /* 0x00000000000579c3 */ /* 0x000f220000008800 */
[----:B--23--:R-:W-:Y:S01]  /*0cc0*/  UMOV UR4, 0x400 ;  /* 0x0000040000047882 */ /* 0x00cfe20000000000 */
        /* <DEDUP_REMOVED lines=9> */
[----:B----4-:R-:W-:Y:S01]  /*0d60*/  ULEA UR4, UR5, UR4, 0x18 ;  /* 0x0000000405047291 */ /* 0x010fe2000f8ec0ff */
[----:B------:R-:W2:Y:S11]  /*0d70*/  FENCE.VIEW.ASYNC.S ;  /* 0x00000000000073c6 */ /* 0x000eb60000000000 */
[----:B--2---:R4:W2:Y:S01]  /*0d80*/  SYNCS.EXCH.64 URZ, [UR4+0x150], UR6 ;  /* 0x0001500604ff75b2 */ /* 0x0048a20008000100 */
[----:B------:R4:W3:Y:S01]  /*0d90*/  SYNCS.EXCH.64 URZ, [UR4+0x160], UR8 ;  /* 0x0001600804ff75b2 */ /* 0x0008e20008000100 */
[----:B------:R4:W1:Y:S01]  /*0da0*/  SYNCS.EXCH.64 URZ, [UR4+0x158], UR6 ;  /* 0x0001580604ff75b2 */ /* 0x0008620008000100 */
[----:B------:R4:W1:Y:S02]  /*0db0*/  SYNCS.EXCH.64 URZ, [UR4+0x168], UR8 ;  /* 0x0001680804ff75b2 */ /* 0x0008640008000100 */
[----:B----4-:R-:W-:Y:S01]  /*0dc0*/  NOP ;  /* 0x0000000000007918 */ /* 0x010fe20000000000 */
.L_x_14:
[----:B--23--:R-:W2:Y:S01]  /*0dd0*/  S2UR UR7, SR_CgaCtaId ;  /* 0x00000000000779c3 */ /* 0x00cea20000008800 */
[----:B------:R-:W-:Y:S01]  /*0de0*/  VOTEU.ALL UP0, P1 ;  /* 0x0000000000ff7886 */ /* 0x000fe20000800000 */
[----:B------:R-:W-:Y:S01]  /*0df0*/  UMOV UR4, 0x20 ;  /* 0x0000002000047882 */ /* 0x000fe20000000000 */
[----:B------:R-:W-:Y:S01]  /*0e00*/  NOP ;  /* 0x0000000000007918 */ /* 0x000fe20000000000 */
[----:B-1----:R-:W-:Y:S01]  /*0e10*/  LOP3.LUT R3, R66, 0x1f, RZ, 0xc0, !PT ;  /* 0x0000001f42037812 */ /* 0x002fe200078ec0ff */
[----:B------:R-:W-:Y:S01]  /*0e20*/  UISETP.NE.AND UP4, UPT, UR19, URZ, UPT ;  /* 0x000000ff1300728c */ /* 0x000fe2000bf85270 */
[----:B------:R-:W-:Y:S01]  /*0e30*/  @!UP0 UMOV UR6, 0x400 ;  /* 0x0000040000068882 */ /* 0x000fe20000000000 */
[----:B------:R-:W-:-:S04]  /*0e40*/  @!UP0 UIADD3 UR4, UPT, UPT, -UR4, 0x100000, URZ ;  /* 0x0010000004048890 */ /* 0x000fc8000fffe1ff */
[----:B------:R-:W-:Y:S02]  /*0e50*/  @!UP0 USHF.L.U32 UR5, UR4, 0xb, URZ ;  /* 0x0000000b04058899 */ /* 0x000fe400080006ff */
[----:B------:R-:W-:Y:S02]  /*0e60*/  @!UP0 USHF.L.U32 UR4, UR4, 0x1, URZ ;  /* 0x0000000104048899 */ /* 0x000fe400080006ff */
[----:B--2---:R-:W-:Y:S01]  /*0e70*/  @!UP0 ULEA UR6, UR7, UR6, 0x18 ;  /* 0x0000000607068291 */ /* 0x004fe2000f8ec0ff */
[----:B------:R-:W1:Y:S01]  /*0e80*/  LDCU UR7, c[0x0][0x36c] ;  /* 0x00006d80ff0777ac */ /* 0x000e620008000800 */
[----:B------:R-:W-:Y:S01]  /*0e90*/  VOTEU.ALL UP0, P1 ;  /* 0x0000000000ff7886 */ /* 0x000fe20000800000 */
[----:B------:R-:W2:Y:S09]  /*0ea0*/  FENCE.VIEW.ASYNC.S ;  /* 0x00000000000073c6 */ /* 0x000eb20000000000 */
[----:B--2---:R2:W3:Y:S01]  /*0eb0*/  @!UP0 SYNCS.EXCH.64 URZ, [UR6+0x170], UR4 ;  /* 0x0001700406ff85b2 */ /* 0x0044e20008000100 */
[----:B-1----:R-:W-:-:S09]  /*0ec0*/  UISETP.EQ.U32.AND UP6, UPT, UR7, 0x1, UPT ;  /* 0x000000010700788c */ /* 0x002fd2000bfc2070 */
[----:B--2---:R-:W-:Y:S05]  /*0ed0*/  BRA.U !UP6, `(.L_x_15) ;  /* 0x000000010e087547 */ /* 0x004fea000b800000 */
[----:B---3--:R-:W-:Y:S01]  /*0ee0*/  UCGABAR_ARV ;  /* 0x00000000000079c7 */ /* 0x008fe20008000000 */
[----:B------:R-:W-:Y:S05]  /*0ef0*/  BRA `(.L_x_16) ;  /* 0x0000000000047947 */ /* 0x000fea0003800000 */
.L_x_15:
[----:B---3--:R-:W-:Y:S01]  /*0f00*/  NOP ;  /* 0x0000000000007918 */ /* 0x008fe20000000000 */
.L_x_16:
[----:B------:R-:W1:Y:S01]  /*0f10*/  S2UR UR22, SR_CTAID.X ;  /* 0x00000000001679c3 */ /* 0x000e620000002500 */
[----:B------:R-:W-:-:S05]  /*0f20*/  CS2R.32 R64, SR_CgaSize ;  /* 0x0000000000407805 */ /* 0x000fca0000008a00 */
[----:B------:R-:W-:-:S05]  /*0f30*/  IMAD R64, R64, -0xa0, RZ ;  /* 0xffffff6040407824 */ /* 0x000fca00078e02ff */
[----:B------:R-:W-:-:S14]  /*0f40*/  R2UR UR5, R64 ;  /* 0x00000000400572ca */ /* 0x000fdc00000e0000 */
[----:B------:R-:W2:Y:S01]  /*0f50*/  LDCU UR5, c[0x0][UR5+0x2b0] ;  /* 0x00005600050577ac */ /* 0x000ea20008000800 */
[----:B------:R-:W-:-:S05]  /*0f60*/  CS2R.32 R64, SR_CgaSize ;  /* 0x0000000000407805 */ /* 0x000fca0000008a00 */
[----:B------:R-:W-:-:S05]  /*0f70*/  IMAD R64, R64, -0xa0, RZ ;  /* 0xffffff6040407824 */ /* 0x000fca00078e02ff */
[----:B------:R-:W-:-:S14]  /*0f80*/  R2UR UR4, R64 ;  /* 0x00000000400472ca */ /* 0x000fdc00000e0000 */
[----:B------:R-:W3:Y:S01]  /*0f90*/  LDCU UR4, c[0x0][UR4+0x2b4] ;  /* 0x00005680040477ac */ /* 0x000ee20008000800 */
[----:B------:R-:W4:Y:S01]  /*0fa0*/  S2UR UR18, SR_CTAID.Y ;  /* 0x00000000001279c3 */ /* 0x000f220000002600 */
[----:B------:R-:W-:-:S05]  /*0fb0*/  CS2R.32 R64, SR_CgaSize ;  /* 0x0000000000407805 */ /* 0x000fca0000008a00 */
[----:B------:R-:W-:-:S05]  /*0fc0*/  IMAD R64, R64, -0xa0, RZ ;  /* 0xffffff6040407824 */ /* 0x000fca00078e02ff */
[----:B------:R-:W-:-:S14]  /*0fd0*/  R2UR UR7, R64 ;  /* 0x00000000400772ca */ /* 0x000fdc00000e0000 */
[----:B------:R-:W3:Y:S01]  /*0fe0*/  LDCU UR7, c[0x0][UR7+0x2a0] ;  /* 0x00005400070777ac */ /* 0x000ee20008000800 */
[----:B------:R-:W-:-:S05]  /*0ff0*/  CS2R.32 R64, SR_CgaSize ;  /* 0x0000000000407805 */ /* 0x000fca0000008a00 */
[----:B------:R-:W-:-:S05]  /*1000*/  IMAD R64, R64, -0xa0, RZ ;  /* 0xffffff6040407824 */ /* 0x000fca00078e02ff */
[----:B------:R-:W-:-:S14]  /*1010*/  R2UR UR8, R64 ;  /* 0x00000000400872ca */ /* 0x000fdc00000e0000 */
[----:B------:R-:W3:Y:S01]  /*1020*/  LDCU UR8, c[0x0][UR8+0x2a4] ;  /* 0x00005480080877ac */ /* 0x000ee20008000800 */
[----:B------:R-:W3:Y:S01]  /*1030*/  LDCU UR21, c[0x0][0xc24] ;  /* 0x00018480ff1577ac */ /* 0x000ee20008000800 */
[----:B------:R-:W3:Y:S01]  /*1040*/  LDCU UR39, c[0x0][0xc24] ;  /* 0x00018480ff2777ac */ /* 0x000ee20008000800 */
[----:B-1----:R-:W-:Y:S01]  /*1050*/  I2FP.F32.U32 R2, UR22 ;  /* 0x0000001600027c45 */ /* 0x002fe20008201000 */
[----:B------:R-:W1:Y:S04]  /*1060*/  LDCU UR24, c[0x0][0xc30] ;  /* 0x00018600ff1877ac */ /* 0x000e680008000800 */
[----:B--2---:R-:W-:Y:S01]  /*1070*/  FMUL R2, R2, UR5 ;  /* 0x0000000502027c20 */ /* 0x004fe20008400000 */
[----:B----4-:R-:W-:-:S05]  /*1080*/  I2FP.F32.U32 R0, UR18 ;  /* 0x0000001200007c45 */ /* 0x010fca0008201000 */
[----:B------:R-:W2:Y:S01]  /*1090*/  F2I.U32.TRUNC.NTZ R2, R2 ;  /* 0x0000000200027305 */ /* 0x000ea2000020f000 */
[----:B---3--:R-:W-:-:S07]  /*10a0*/  FMUL R0, R0, UR4 ;  /* 0x0000000400007c20 */ /* 0x008fce0008400000 */
[----:B------:R-:W3:Y:S01]  /*10b0*/  F2I.U32.TRUNC.NTZ R0, R0 ;  /* 0x0000000000007305 */ /* 0x000ee2000020f000 */
[----:B--2---:R-:W-:Y:S02]  /*10c0*/  R2UR UR4, R2 ;  /* 0x00000000020472ca */ /* 0x004fe400000e0000 */
[----:B------:R-:W-:Y:S02]  /*10d0*/  PRMT R2, RZ, 0x7610, R2 ;  /* 0x00007610ff027816 */ /* 0x000fe40000000002 */
[----:B---3--:R-:W-:Y:S02]  /*10e0*/  R2UR UR6, R0 ;  /* 0x00000000000672ca */ /* 0x008fe400000e0000 */
[----:B------:R-:W-:-:S07]  /*10f0*/  PRMT R0, RZ, 0x7610, R0 ;  /* 0x00007610ff007816 */ /* 0x000fce0000000000 */
[----:B------:R-:W-:-:S04]  /*1100*/  UIADD3 UR5, UPT, UPT, -UR4, URZ, URZ ;  /* 0x000000ff04057290 */ /* 0x000fc8000fffe1ff */
[----:B------:R-:W-:Y:S02]  /*1110*/  UIMAD UR5, UR7, UR5, UR22 ;  /* 0x00000005070572a4 */ /* 0x000fe4000f8e0216 */
[----:B------:R-:W-:-:S04]  /*1120*/  UIADD3 UR4, UPT, UPT, -UR6, URZ, URZ ;  /* 0x000000ff06047290 */ /* 0x000fc8000fffe1ff */
[----:B------:R-:W-:Y:S01]  /*1130*/  IMAD.U32 R64, RZ, RZ, UR5 ;  /* 0x00000005ff407e24 */ /* 0x000fe2000f8e00ff */
[----:B------:R-:W-:-:S06]  /*1140*/  UIMAD UR4, UR8, UR4, UR18 ;  /* 0x00000004080472a4 */ /* 0x000fcc000f8e0212 */
[----:B------:R-:W-:Y:S01]  /*1150*/  IMAD.U32 R63, RZ, RZ, UR4 ;  /* 0x00000004ff3f7e24 */ /* 0x000fe2000f8e00ff */
[----:B-1----:R-:W-:Y:S06]  /*1160*/  BRA.U UP4, `(.L_x_17) ;  /* 0x0000000104307547 */ /* 0x002fec000b800000 */
[----:B------:R-:W-:Y:S01]  /*1170*/  R2UR UR5, R63 ;  /* 0x000000003f0572ca */ /* 0x000fe200000e0000 */
[----:B------:R-:W-:Y:S01]  /*1180*/  UMOV UR7, 0x3 ;  /* 0x0000000300077882 */ /* 0x000fe20000000000 */
[----:B------:R-:W-:-:S11]  /*1190*/  R2UR UR4, R64 ;  /* 0x00000000400472ca */ /* 0x000fd600000e0000 */
[----:B------:R-:W-:-:S04]  /*11a0*/  UISETP.NE.AND UP0, UPT, UR5, URZ, UPT ;  /* 0x000000ff0500728c */ /* 0x000fc8000bf05270 */
[----:B------:R-:W-:Y:S02]  /*11b0*/  UISETP.LT.U32.OR UP0, UPT, UR4, 0x2, !UP0 ;  /* 0x000000020400788c */ /* 0x000fe4000c701470 */
[----:B------:R-:W-:Y:S02]  /*11c0*/  ULOP3.LUT UR4, UR4, 0xfffffffe, URZ, 0xc0, !UPT ;  /* 0xfffffffe04047892 */ /* 0x000fe4000f8ec0ff */
[----:B------:R-:W-:Y:S02]  /*11d0*/  USEL UR6, URZ, 0x1, !UP0 ;  /* 0x00000001ff067887 */ /* 0x000fe4000c000000 */
[----:B------:R-:W-:Y:S02]  /*11e0*/  USEL UR5, URZ, 0x2, !UP0 ;  /* 0x00000002ff057887 */ /* 0x000fe4000c000000 */
[----:B------:R-:W-:Y:S02]  /*11f0*/  USHF.L.U32 UR4, UR7, UR4, URZ ;  /* 0x0000000407047299 */ /* 0x000fe400080006ff */
[----:B------:R-:W-:-:S04]  /*1200*/  UIADD3 UR5, UPT, UPT, UR6, UR5, URZ ;  /* 0x0000000506057290 */ /* 0x000fc8000fffe0ff */
[----:B------:R-:W-:Y:S02]  /*1210*/  IMAD.U32 R0, RZ, RZ, UR4 ;  /* 0x00000004ff007e24 */ /* 0x000fe4000f8e00ff */
[----:B------:R-:W-:-:S07]  /*1220*/  IMAD.U32 R2, RZ, RZ, UR5 ;  /* 0x00000005ff027e24 */ /* 0x000fce000f8e00ff */
.L_x_17:
[----:B------:R-:W1:Y:S01]  /*1230*/  S2UR UR50, SR_CTAID.Z ;  /* 0x00000000003279c3 */ /* 0x000e620000002700 */
[----:B------:R-:W-:Y:S01]  /*1240*/  UISETP.GE.AND UP0, UPT, UR21, 0x1, UPT ;  /* 0x000000011500788c */ /* 0x000fe2000bf06270 */
[----:B------:R-:W-:-:S08]  /*1250*/  UMOV UR20, UR22 ;  /* 0x0000001600147c82 */ /* 0x000fd00008000000 */
[----:B------:R-:W-:Y:S05]  /*1260*/  BRA.U !UP0, `(.L_x_18) ;  /* 0x0000000108d47547 */ /* 0x000fea000b800000 */
[----:B------:R-:W2:Y:S01]  /*1270*/  LDCU.128 UR12, c[0x0][0xc10] ;  /* 0x00018200ff0c77ac */ /* 0x000ea20008000c00 */
[----:B------:R-:W3:Y:S01]  /*1280*/  LDCU UR23, c[0x0][0xc0c] ;  /* 0x00018180ff1777ac */ /* 0x000ee20008000800 */
[----:B------:R-:W4:Y:S01]  /*1290*/  LDCU UR6, c[0x0][0x370] ;  /* 0x00006e00ff0677ac */ /* 0x000f220008000800 */
[----:B------:R-:W1:Y:S01]  /*12a0*/  LDCU UR7, c[0x0][0x374] ;  /* 0x00006e80ff0777ac */ /* 0x000e620008000800 */
[----:B------:R-:W1:Y:S01]  /*12b0*/  LDCU UR20, c[0x0][0xc20] ;  /* 0x00018400ff1477ac */ /* 0x000e620008000800 */
[----:B--2---:R-:W-:Y:S02]  /*12c0*/  UIMAD.WIDE.U32 UR4, UR22, UR12, URZ ;  /* 0x0000000c160472a5 */ /* 0x004fe4000f8e00ff */
[----:B---3--:R-:W-:Y:S01]  /*12d0*/  UISETP.NE.AND UP0, UPT, UR23, 0x1, UPT ;  /* 0x000000011700788c */ /* 0x008fe2000bf05270 */
[----:B------:R-:W2:Y:S01]  /*12e0*/  LDCU.64 UR8, c[0x0][0xc28] ;  /* 0x00018500ff0877ac */ /* 0x000ea20008000a00 */
[----:B----4-:R-:W-:-:S03]  /*12f0*/  UIMAD.WIDE.U32 UR10, UR6, UR12, URZ ;  /* 0x0000000c060a72a5 */ /* 0x010fc6000f8e00ff */
[----:B------:R-:W-:Y:S01]  /*1300*/  UMOV UR4, UR5 ;  /* 0x0000000500047c82 */ /* 0x000fe20008000000 */
[----:B------:R-:W-:Y:S02]  /*1310*/  UISETP.NE.AND UP2, UPT, UR21, 0x1, UPT ;  /* 0x000000011500788c */ /* 0x000fe4000bf45270 */
[----:B------:R-:W-:Y:S01]  /*1320*/  USHF.R.U32.HI UR4, URZ, UR13, UR4 ;  /* 0x0000000dff047299 */ /* 0x000fe20008011604 */
[----:B------:R-:W-:Y:S01]  /*1330*/  UMOV UR10, UR11 ;  /* 0x0000000b000a7c82 */ /* 0x000fe20008000000 */
[----:B------:R-:W-:Y:S02]  /*1340*/  UIMAD.WIDE.U32 UR16, UR18, UR15, URZ ;  /* 0x0000000f121072a5 */ /* 0x000fe4000f8e00ff */
[----:B------:R-:W-:Y:S02]  /*1350*/  USEL UR5, UR22, UR4, !UP0 ;  /* 0x0000000416057287 */ /* 0x000fe4000c000000 */
[----:B------:R-:W-:Y:S02]  /*1360*/  @UP0 USHF.R.U32.HI UR6, URZ, UR13, UR10 ;  /* 0x0000000dff060299 */ /* 0x000fe4000801160a */
[----:B------:R-:W-:-:S02]  /*1370*/  UISETP.NE.AND UP0, UPT, UR14, 0x1, UPT ;  /* 0x000000010e00788c */ /* 0x000fc4000bf05270 */
[----:B-1----:R-:W-:Y:S02]  /*1380*/  UIMAD.WIDE.U32 UR10, UR7, UR15, URZ ;  /* 0x0000000f070a72a5 */ /* 0x002fe4000f8e00ff */
[----:B--2---:R-:W-:Y:S01]  /*1390*/  UIMAD.WIDE.U32 UR12, UR6, UR8, URZ ;  /* 0x00000008060c72a5 */ /* 0x004fe2000f8e00ff */
[----:B------:R-:W-:Y:S02]  /*13a0*/  UMOV UR4, UR17 ;  /* 0x0000001100047c82 */ /* 0x000fe40008000000 */
[----:B------:R-:W-:Y:S02]  /*13b0*/  USHF.R.U32.HI UR4, URZ, UR20, UR4 ;  /* 0x00000014ff047299 */ /* 0x000fe40008011604 */
[----:B------:R-:W-:Y:S02]  /*13c0*/  UMOV UR10, UR11 ;  /* 0x0000000b000a7c82 */ /* 0x000fe40008000000 */
[----:B------:R-:W-:Y:S01]  /*13d0*/  UMOV UR12, UR13 ;  /* 0x0000000d000c7c82 */ /* 0x000fe20008000000 */
[----:B------:R-:W-:-:S02]  /*13e0*/  @UP0 USHF.R.U32.HI UR7, URZ, UR20, UR10 ;  /* 0x00000014ff070299 */ /* 0x000fc4000801160a */
[----:B------:R-:W-:Y:S02]  /*13f0*/  USEL UR4, UR18, UR4, !UP0 ;  /* 0x0000000412047287 */ /* 0x000fe4000c000000 */
[----:B------:R-:W-:Y:S02]  /*1400*/  UIMAD.WIDE.U32 UR10, UR7, UR8, URZ ;  /* 0x00000008070a72a5 */ /* 0x000fe4000f8e00ff */
[----:B------:R-:W-:Y:S02]  /*1410*/  @UP2 USHF.R.U32.HI UR6, URZ, UR9, UR12 ;  /* 0x00000009ff062299 */ /* 0x000fe4000801160c */
[----:B------:R-:W-:Y:S02]  /*1420*/  UIMAD.WIDE.U32 UR12, UR4, UR8, URZ ;  /* 0x00000008040c72a5 */ /* 0x000fe4000f8e00ff */
[----:B------:R-:W-:Y:S01]  /*1430*/  UIADD3 UR20, UPT, UPT, -UR5, URZ, URZ ;  /* 0x000000ff05147290 */ /* 0x000fe2000fffe1ff */
[----:B------:R-:W-:Y:S02]  /*1440*/  UMOV UR10, UR11 ;  /* 0x0000000b000a7c82 */ /* 0x000fe40008000000 */
[----:B------:R-:W-:-:S02]  /*1450*/  @UP2 USHF.R.U32.HI UR7, URZ, UR9, UR10 ;  /* 0x00000009ff072299 */ /* 0x000fc4000801160a */
[----:B------:R-:W-:Y:S02]  /*1460*/  UIMAD UR10, UR6, UR21, URZ ;  /* 0x00000015060a72a4 */ /* 0x000fe4000f8e02ff */
[----:B------:R-:W-:Y:S02]  /*1470*/  UIMAD UR7, UR7, UR21, URZ ;  /* 0x00000015070772a4 */ /* 0x000fe4000f8e02ff */
[----:B------:R-:W-:Y:S02]  /*1480*/  UIMAD UR20, UR23, UR20, UR22 ;  /* 0x00000014171472a4 */ /* 0x000fe4000f8e0216 */
[----:B------:R-:W-:-:S03]  /*1490*/  UISETP.GE.AND UP0, UPT, UR4, UR7, UPT ;  /* 0x000000070400728c */ /* 0x000fc6000bf06270 */
[----:B------:R-:W-:Y:S01]  /*14a0*/  UMOV UR7, UR13 ;  /* 0x0000000d00077c82 */ /* 0x000fe20008000000 */
[----:B------:R-:W-:Y:S02]  /*14b0*/  UISETP.GE.OR UP0, UPT, UR5, UR10, UP0 ;  /* 0x0000000a0500728c */ /* 0x000fe40008706670 */
[----:B------:R-:W-:Y:S02]  /*14c0*/  UIMAD.WIDE.U32 UR10, UR5, UR8, URZ ;  /* 0x00000008050a72a5 */ /* 0x000fe4000f8e00ff */
[----:B------:R-:W-:Y:S02]  /*14d0*/  USHF.R.U32.HI UR7, URZ, UR9, UR7 ;  /* 0x00000009ff077299 */ /* 0x000fe40008011607 */
[----:B------:R-:W-:Y:S02]  /*14e0*/  UIADD3 UR10, UPT, UPT, -UR4, URZ, URZ ;  /* 0x000000ff040a7290 */ /* 0x000fe4000fffe1ff */
[----:B------:R-:W-:Y:S02]  /*14f0*/  USEL UR7, UR4, UR7, !UP2 ;  /* 0x0000000704077287 */ /* 0x000fe4000d000000 */
[----:B------:R-:W-:Y:S01]  /*1500*/  UIMAD UR10, UR14, UR10, UR18 ;  /* 0x0000000a0e0a72a4 */ /* 0x000fe2000f8e0212 */
[----:B------:R-:W-:-:S02]  /*1510*/  @!UP0 UMOV UR8, UR11 ;  /* 0x0000000b00088c82 */ /* 0x000fc40008000000 */
[----:B------:R-:W-:Y:S02]  /*1520*/  @!UP0 USHF.R.U32.HI UR8, URZ, UR9, UR8 ;  /* 0x00000009ff088299 */ /* 0x000fe40008011608 */
[----:B------:R-:W-:Y:S02]  /*1530*/  UIADD3 UR9, UPT, UPT, -UR7, URZ, URZ ;  /* 0x000000ff07097290 */ /* 0x000fe4000fffe1ff */
[----:B------:R-:W-:Y:S02]  /*1540*/  @!UP0 USEL UR8, UR5, UR8, !UP2 ;  /* 0x0000000805088287 */ /* 0x000fe4000d000000 */
[----:B------:R-:W-:Y:S02]  /*1550*/  UIMAD UR9, UR21, UR9, UR4 ;  /* 0x00000009150972a4 */ /* 0x000fe4000f8e0204 */
[----:B------:R-:W-:Y:S02]  /*1560*/  @!UP0 UIADD3 UR7, UPT, UPT, UR7, -UR8, URZ ;  /* 0x8000000807078290 */ /* 0x000fe4000fffe0ff */
[----:B------:R-:W-:-:S02]  /*1570*/  @!UP0 UIMAD UR6, UR9, UR6, UR8 ;  /* 0x00000006090682a4 */ /* 0x000fc4000f8e0208 */
[----:B------:R-:W-:-:S04]  /*1580*/  @!UP0 UIMAD UR4, UR7, UR21, UR5 ;  /* 0x00000015070482a4 */ /* 0x000fc8000f8e0205 */
[----:B------:R-:W-:Y:S01]  /*1590*/  UIMAD UR18, UR4, UR14, UR10 ;  /* 0x0000000e041272a4 */ /* 0x000fe2000f8e020a */
[----:B------:R-:W-:Y:S02]  /*15a0*/  @!UP0 UMOV UR5, UR6 ;  /* 0x0000000600058c82 */ /* 0x000fe40008000000 */
[----:B------:R-:W-:-:S12]  /*15b0*/  UIMAD UR20, UR5, UR23, UR20 ;  /* 0x00000017051472a4 */ /* 0x000fd8000f8e0214 */
.L_x_18:
[----:B------:R-:W-:-:S09]  /*15c0*/  UISETP.NE.AND UP0, UPT, UR24, 0x1, UPT ;  /* 0x000000011800788c */ /* 0x000fd2000bf05270 */
[----:B------:R-:W-:Y:S05]  /*15d0*/  BRA.U UP0, `(.L_x_19) ;  /* 0x0000000100407547 */ /* 0x000fea000b800000 */
[----:B------:R-:W2:Y:S01]  /*15e0*/  LDCU.128 UR8, c[0x0][0xc10] ;  /* 0x00018200ff0877ac */ /* 0x000ea20008000c00 */
[----:B------:R-:W3:Y:S01]  /*15f0*/  LDCU UR12, c[0x0][0xc0c] ;  /* 0x00018180ff0c77ac */ /* 0x000ee20008000800 */
[----:B------:R-:W4:Y:S01]  /*1600*/  LDCU UR13, c[0x0][0xc20] ;  /* 0x00018400ff0d77ac */ /* 0x000f220008000800 */
[----:B--2---:R-:W-:Y:S02]  /*1610*/  UIMAD.WIDE.U32 UR4, UR20, UR8, URZ ;  /* 0x00000008140472a5 */ /* 0x004fe4000f8e00ff */
[----:B------:R-:W-:Y:S02]  /*1620*/  UIMAD.WIDE.U32 UR6, UR18, UR11, URZ ;  /* 0x0000000b120672a5 */ /* 0x000fe4000f8e00ff */
[----:B---3--:R-:W-:Y:S02]  /*1630*/  UISETP.NE.AND UP0, UPT, UR12, 0x1, UPT ;  /* 0x000000010c00788c */ /* 0x008fe4000bf05270 */
[----:B------:R-:W-:-:S03]  /*1640*/  USHF.R.U32.HI UR5, URZ, UR9, UR5 ;  /* 0x00000009ff057299 */ /* 0x000fc60008011605 */
[----:B------:R-:W-:Y:S01]  /*1650*/  UMOV UR4, UR7 ;  /* 0x0000000700047c82 */ /* 0x000fe20008000000 */
[----:B------:R-:W-:Y:S02]  /*1660*/  USEL UR5, UR20, UR5, !UP0 ;  /* 0x0000000514057287 */ /* 0x000fe4000c000000 */
[----:B------:R-:W-:Y:S02]  /*1670*/  UISETP.NE.AND UP0, UPT, UR10, 0x1, UPT ;  /* 0x000000010a00788c */ /* 0x000fe4000bf05270 */
[----:B----4-:R-:W-:-:S04]  /*1680*/  USHF.R.U32.HI UR4, URZ, UR13, UR4 ;  /* 0x0000000dff047299 */ /* 0x010fc80008011604 */
[----:B------:R-:W-:-:S04]  /*1690*/  USEL UR4, UR18, UR4, !UP0 ;  /* 0x0000000412047287 */ /* 0x000fc8000c000000 */
[----:B------:R-:W-:Y:S02]  /*16a0*/  UIADD3 UR6, UPT, UPT, -UR4, UR5, URZ ;  /* 0x0000000504067290 */ /* 0x000fe4000fffe1ff */
[----:B------:R-:W-:Y:S02]  /*16b0*/  UIADD3 UR4, UPT, UPT, UR4, -UR5, URZ ;  /* 0x8000000504047290 */ /* 0x000fe4000fffe0ff */
[----:B------:R-:W-:Y:S02]  /*16c0*/  UIMAD UR18, UR6, UR10, UR18 ;  /* 0x0000000a061272a4 */ /* 0x000fe4000f8e0212 */
[----:B------:R-:W-:-:S12]  /*16d0*/  UIMAD UR20, UR4, UR12, UR20 ;  /* 0x0000000c041472a4 */ /* 0x000fd8000f8e0214 */
.L_x_19:
[----:B------:R-:W-:Y:S05]  /*16e0*/  BRA.U !UP6, `(.L_x_20) ;  /* 0x000000010e0c7547 */ /* 0x000fea000b800000 */
[----:B------:R-:W-:Y:S01]  /*16f0*/  UCGABAR_WAIT ;  /* 0x0000000000007dc7 */ /* 0x000fe20008000000 */
[----:B------:R-:W-:Y:S01]  /*1700*/  CCTL.IVALL ;  /* 0x00000000ff00798f */ /* 0x000fe20002000000 */
[----:B------:R-:W-:Y:S05]  /*1710*/  BRA `(.L_x_21) ;  /* 0x0000000000047947 */ /* 0x000fea0003800000 */
.L_x_20:
[----:B------:R-:W-:Y:S06]  /*1720*/  BAR.SYNC.DEFER_BLOCKING 0x0 ;  /* 0x0000000000007b1d */ /* 0x000fec0000010000 */
.L_x_21:
[----:B------:R-:W-:Y:S05]  /*1730*/  BRA.U UP5, `(.L_x_22) ;  /* 0x0000002505987547 */ /* 0x000fea000b800000 */
[----:B------:R-:W2:Y:S01]  /*1740*/  LDCU UR7, c[0x0][0x394] ;  /* 0x00007280ff0777ac */ /* 0x000ea20008000800 */
[----:B------:R-:W-:Y:S01]  /*1750*/  PLOP3.LUT P1, PT, PT, PT, UP3, 0x80, 0x8 ;  /* 0x000000000008781c */ /* 0x000fe20003f2f038 */
[----:B------:R-:W-:Y:S01]  /*1760*/  IMAD.MOV.U32 R2, RZ, RZ, RZ ;  /* 0x000000ffff027224 */ /* 0x000fe200078e00ff */
[----:B------:R-:W-:Y:S01]  /*1770*/  ISETP.EQ.OR P2, PT, R3, RZ, P3 ;  /* 0x000000ff0300720c */ /* 0x000fe20001f42670 */
[----:B------:R-:W3:Y:S01]  /*1780*/  LDCU UR6, c[0x0][0x5d8] ;  /* 0x0000bb00ff0677ac */ /* 0x000ee20008000800 */
[----:B------:R-:W-:Y:S01]  /*1790*/  PLOP3.LUT P1, PT, P1, PT, PT, 0x8, 0x80 ;  /* 0x000000000080781c */ /* 0x000fe20000f2e170 */
[----:B------:R-:W-:Y:S02]  /*17a0*/  UISETP.NE.AND UP0, UPT, UR19, URZ, UPT ;  /* 0x000000ff1300728c */ /* 0x000fe4000bf05270 */
[----:B------:R-:W-:Y:S02]  /*17b0*/  USHF.L.U32 UR8, UR22, 0x5, URZ ;  /* 0x0000000516087899 */ /* 0x000fe400080006ff */
[----:B------:R-:W-:Y:S01]  /*17c0*/  USEL UR54, UR54, 0x2, UP0 ;  /* 0x0000000236367887 */ /* 0x000fe20008000000 */
[----:B------:R-:W4:Y:S01]  /*17d0*/  LDCU UR63, c[0x0][0x370] ;  /* 0x00006e00ff3f77ac */ /* 0x000f220008000800 */
[----:B--2---:R-:W-:Y:S01]  /*17e0*/  UIADD3 UR5, UPT, UPT, UR7, 0x1f, URZ ;  /* 0x0000001f07057890 */ /* 0x004fe2000fffe0ff */
[----:B------:R-:W2:Y:S03]  /*17f0*/  LDCU.64 UR56, c[0x0][0x348] ;  /* 0x00006900ff3877ac */ /* 0x000ea60008000a00 */
[----:B------:R-:W-:-:S02]  /*1800*/  USHF.R.S32.HI UR4, URZ, 0x1f, UR5 ;  /* 0x0000001fff047899 */ /* 0x000fc40008011405 */
[----:B---3--:R-:W-:Y:S02]  /*1810*/  UIADD3 UR6, UPT, UPT, UR6, 0x3f, URZ ;  /* 0x0000003f06067890 */ /* 0x008fe4000fffe0ff */
[----:B------:R-:W-:Y:S02]  /*1820*/  ULEA.HI UR4, UR4, UR5, URZ, 0x5 ;  /* 0x0000000504047291 */ /* 0x000fe4000f8f28ff */
[----:B------:R-:W-:Y:S02]  /*1830*/  UIADD3 UR5, UPT, UPT, UR7, -0x1, URZ ;  /* 0xffffffff07057890 */ /* 0x000fe4000fffe0ff */
[----:B------:R-:W-:Y:S02]  /*1840*/  USHF.R.S32.HI UR65, URZ, 0x5, UR4 ;  /* 0x00000005ff417899 */ /* 0x000fe40008011404 */
[----:B------:R-:W-:Y:S02]  /*1850*/  UISETP.GE.U32.AND UP1, UPT, UR5, -0x3f, UPT ;  /* 0xffffffc10500788c */ /* 0x000fe4000bf26070 */
[----:B------:R-:W-:-:S02]  /*1860*/  UISETP.LT.U32.AND UP0, UPT, UR65, 0x10, UPT ;  /* 0x000000104100788c */ /* 0x000fc4000bf01070 */
[----:B------:R-:W-:Y:S02]  /*1870*/  USHF.R.S32.HI UR4, URZ, 0x1f, UR6 ;  /* 0x0000001fff047899 */ /* 0x000fe40008011406 */
[----:B------:R-:W-:Y:S02]  /*1880*/  USEL UR64, UR65, 0x10, UP0 ;  /* 0x0000001041407887 */ /* 0x000fe40008000000 */
[----:B------:R-:W-:Y:S02]  /*1890*/  ULEA.HI UR4, UR4, UR6, URZ, 0x6 ;  /* 0x0000000604047291 */ /* 0x000fe4000f8f30ff */
[----:B------:R-:W-:Y:S02]  /*18a0*/  UIADD3 UR51, UPT, UPT, UR64, -0x1, URZ ;  /* 0xffffffff40337890 */ /* 0x000fe4000fffe0ff */
[----:B------:R-:W-:Y:S02]  /*18b0*/  @UP1 UIADD3 UR51, UPT, UPT, UR64, URZ, URZ ;  /* 0x000000ff40331290 */ /* 0x000fe4000fffe0ff */
[----:B------:R-:W-:-:S02]  /*18c0*/  USHF.L.U32 UR69, UR22, 0x6, URZ ;  /* 0x0000000616457899 */ /* 0x000fc400080006ff */
[----:B------:R-:W-:Y:S01]  /*18d0*/  UIADD3 UR68, UPT, UPT, UR7, 0x3e, URZ ;  /* 0x0000003e07447890 */ /* 0x000fe2000fffe0ff */
[----:B------:R-:W3:Y:S01]  /*18e0*/  LDCU UR62, c[0x0][0x374] ;  /* 0x00006e80ff3e77ac */ /* 0x000ee20008000800 */
[----:B------:R-:W-:Y:S02]  /*18f0*/  ULOP3.LUT UR67, UR8, 0x20, URZ, 0xc0, !UPT ;  /* 0x0000002008437892 */ /* 0x000fe4000f8ec0ff */
[----:B------:R-:W-:Y:S02]  /*1900*/  USHF.R.S32.HI UR61, URZ, 0x6, UR4 ;  /* 0x00000006ff3d7899 */ /* 0x000fe40008011404 */
[----:B------:R-:W-:Y:S02]  /*1910*/  UIADD3 UR66, UPT, UPT, UR65, -UR64, URZ ;  /* 0x8000004041427290 */ /* 0x000fe4000fffe0ff */
[----:B------:R-:W-:Y:S01]  /*1920*/  UIADD3 UR51, UPT, UPT, UR51, 0x1, URZ ;  /* 0x0000000133337890 */ /* 0x000fe2000fffe0ff */
[----:B------:R-:W-:Y:S01]  /*1930*/  UMOV UR32, 0x1 ;  /* 0x0000000100207882 */ /* 0x000fe20000000000 */
[----:B--2-4-:R-:W-:-:S10]  /*1940*/  UMOV UR36, URZ ;  /* 0x000000ff00247c82 */ /* 0x014fd40008000000 */
.L_x_40:
[----:B------:R-:W-:Y:S01]  /*1950*/  IMAD.U32 R4, RZ, RZ, UR61 ;  /* 0x0000003dff047e24 */ /* 0x000fe2000f8e00ff */
[----:B------:R-:W2:Y:S04]  /*1960*/  LDCU UR60, c[0x0][0x5dc] ;  /* 0x0000bb80ff3c77ac */ /* 0x000ea80008000800 */
[-C--:B------:R-:W-:Y:S01]  /*1970*/  IABS R0, R4.reuse ;  /* 0x0000000400007213 */ /* 0x080fe20000000000 */
[----:B-1----:R-:W1:Y:S01]  /*1980*/  LDCU UR50, c[0x0][0x5e0] ;  /* 0x0000bc00ff3277ac */ /* 0x002e620008000800 */
[----:B------:R-:W-:Y:S02]  /*1990*/  IABS R4, R4 ;  /* 0x0000000400047213 */ /* 0x000fe40000000000 */
[----:B------:R-:W-:Y:S01]  /*19a0*/  R2UR UR6, R0 ;  /* 0x00000000000672ca */ /* 0x000fe200000e0000 */
[----:B------:R-:W-:Y:S01]  /*19b0*/  UMOV UR33, 0x400 ;  /* 0x0000040000217882 */ /* 0x000fe20000000000 */
[----:B------:R-:W-:Y:S01]  /*19c0*/  UMOV UR19, URZ ;  /* 0x000000ff00137c82 */ /* 0x000fe20008000000 */
[----:B--2---:R-:W-:-:S10]  /*19d0*/  IMAD.U32 R3, RZ, RZ, UR60 ;  /* 0x0000003cff037e24 */ /* 0x004fd4000f8e00ff */
[----:B------:R-:W2:Y:S01]  /*19e0*/  I2F.RP R6, UR6 ;  /* 0x0000000600067d06 */ /* 0x000ea20008209400 */
[----:B-1----:R-:W-:-:S07]  /*19f0*/  UISETP.NE.AND UP2, UPT, UR50, URZ, UPT ;  /* 0x000000ff3200728c */ /* 0x002fce000bf45270 */
[----:B--2---:R-:W1:Y:S02]  /*1a00*/  MUFU.RCP R5, R6 ;  /* 0x0000000600057308 */ /* 0x004e640000001000 */
[----:B-1----:R-:W-:-:S06]  /*1a10*/  VIADD R5, R5, 0xffffffe ;  /* 0x0ffffffe05057836 */ /* 0x002fcc0000000000 */
[----:B------:R-:W1:Y:S02]  /*1a20*/  F2I.FTZ.U32.TRUNC.NTZ R0, R5 ;  /* 0x0000000500007305 */ /* 0x000e64000021f000 */
[----:B-1----:R-:W-:Y:S02]  /*1a30*/  R2UR UR5, R0 ;  /* 0x00000000000572ca */ /* 0x002fe400000e0000 */
[----:B------:R-:W-:Y:S01]  /*1a40*/  IABS R0, R3 ;  /* 0x0000000300007213 */ /* 0x000fe20000000000 */
[----:B------:R-:W-:-:S03]  /*1a50*/  IMAD.U32 R3, RZ, RZ, UR18 ;  /* 0x00000012ff037e24 */ /* 0x000fc6000f8e00ff */
[----:B------:R-:W-:Y:S01]  /*1a60*/  R2UR UR9, R0 ;  /* 0x00000000000972ca */ /* 0x000fe200000e0000 */
[----:B------:R-:W-:Y:S01]  /*1a70*/  IMAD.MOV R0, RZ, RZ, -R4 ;  /* 0x000000ffff007224 */ /* 0x000fe200078e0a04 */
[----:B------:R-:W-:-:S04]  /*1a80*/  IABS R3, R3 ;  /* 0x0000000300037213 */ /* 0x000fc80000000000 */
[----:B------:R-:W-:Y:S01]  /*1a90*/  R2UR UR8, R3 ;  /* 0x00000000030872ca */ /* 0x000fe200000e0000 */
[----:B------:R-:W-:-:S04]  /*1aa0*/  UIADD3 UR4, UPT, UPT, URZ, -UR5, URZ ;  /* 0x80000005ff047290 */ /* 0x000fc8000fffe0ff */
[----:B------:R-:W-:Y:S02]  /*1ab0*/  UIMAD UR7, UR4, UR6, URZ ;  /* 0x00000006040772a4 */ /* 0x000fe4000f8e02ff */
[----:B------:R-:W1:Y:S01]  /*1ac0*/  I2F.RP R3, UR9 ;  /* 0x0000000900037d06 */ /* 0x000e620008209400 */
[----:B------:R-:W-:Y:S02]  /*1ad0*/  UMOV UR4, URZ ;  /* 0x000000ff00047c82 */ /* 0x000fe40008000000 */
[----:B------:R-:W-:Y:S02]  /*1ae0*/  UIMAD.WIDE.U32 UR4, UR5, UR7, UR4 ;  /* 0x00000007050472a5 */ /* 0x000fe4000f8e0004 */
[----:B------:R-:W-:-:S05]  /*1af0*/  R2UR UR7, R0 ;  /* 0x00000000000772ca */ /* 0x000fca00000e0000 */
[----:B------:R-:W-:Y:S02]  /*1b00*/  UMOV UR4, UR5 ;  /* 0x0000000500047c82 */ /* 0x000fe40008000000 */
[----:B------:R-:W-:Y:S01]  /*1b10*/  UIMAD.WIDE.U32 UR4, UR4, UR8, URZ ;  /* 0x00000008040472a5 */ /* 0x000fe2000f8e00ff */
[----:B-1----:R-:W1:Y:S06]  /*1b20*/  MUFU.RCP R3, R3 ;  /* 0x0000000300037308 */ /* 0x002e6c0000001000 */
[----:B------:R-:W-:Y:S02]  /*1b30*/  UMOV UR4, UR5 ;  /* 0x0000000500047c82 */ /* 0x000fe40008000000 */
[----:B------:R-:W-:-:S04]  /*1b40*/  UIMAD UR5, UR4, UR7, UR8 ;  /* 0x00000007040572a4 */ /* 0x000fc8000f8e0208 */
[----:B------:R-:W-:Y:S01]  /*1b50*/  UISETP.GT.U32.AND UP0, UPT, UR6, UR5, UPT ;  /* 0x000000050600728c */ /* 0x000fe2000bf04070 */
[----:B-1----:R-:W-:-:S10]  /*1b60*/  VIADD R4, R3, 0xffffffe ;  /* 0x0ffffffe03047836 */ /* 0x002fd40000000000 */
[----:B------:R-:W-:Y:S01]  /*1b70*/  @!UP0 UIADD3 UR5, UPT, UPT, UR5, -UR6, URZ ;  /* 0x8000000605058290 */ /* 0x000fe2000fffe0ff */
[----:B------:R-:W1:Y:S01]  /*1b80*/  F2I.FTZ.U32.TRUNC.NTZ R0, R4 ;  /* 0x0000000400007305 */ /* 0x000e62000021f000 */
[----:B------:R-:W-:Y:S02]  /*1b90*/  @!UP0 UIADD3 UR4, UPT, UPT, UR4, 0x1, URZ ;  /* 0x0000000104048890 */ /* 0x000fe4000fffe0ff */
[----:B------:R-:W-:Y:S02]  /*1ba0*/  UISETP.GE.U32.AND UP1, UPT, UR5, UR6, UPT ;  /* 0x000000060500728c */ /* 0x000fe4000bf26070 */
[----:B------:R-:W-:-:S04]  /*1bb0*/  ULOP3.LUT UR5, UR18, UR61, URZ, 0x3c, !UPT ;  /* 0x0000003d12057292 */ /* 0x000fc8000f8e3cff */
[----:B------:R-:W-:-:S05]  /*1bc0*/  UISETP.GE.AND UP0, UPT, UR5, URZ, UPT ;  /* 0x000000ff0500728c */ /* 0x000fca000bf06270 */
[----:B------:R-:W-:Y:S01]  /*1bd0*/  @UP1 UIADD3 UR4, UPT, UPT, UR4, 0x1, URZ ;  /* 0x0000000104041890 */ /* 0x000fe2000fffe0ff */
[----:B-1----:R-:W-:Y:S01]  /*1be0*/  R2UR UR5, R0 ;  /* 0x00000000000572ca */ /* 0x002fe200000e0000 */
[----:B------:R-:W-:Y:S01]  /*1bf0*/  UISETP.NE.AND UP1, UPT, UR61, URZ, UPT ;  /* 0x000000ff3d00728c */ /* 0x000fe2000bf25270 */
[----:B------:R-:W-:-:S04]  /*1c00*/  IMAD.U32 R0, RZ, RZ, UR50 ;  /* 0x00000032ff007e24 */ /* 0x000fc8000f8e00ff */
[----:B------:R-:W-:Y:S01]  /*1c10*/  UMOV UR8, UR4 ;  /* 0x0000000400087c82 */ /* 0x000fe20008000000 */
[----:B------:R-:W-:Y:S01]  /*1c20*/  IABS R0, R0 ;  /* 0x0000000000007213 */ /* 0x000fe20000000000 */
[----:B------:R-:W-:-:S03]  /*1c30*/  @!UP0 UIADD3 UR8, UPT, UPT, -UR8, URZ, URZ ;  /* 0x000000ff08088290 */ /* 0x000fc6000fffe1ff */
[----:B------:R-:W-:Y:S01]  /*1c40*/  R2UR UR10, R0 ;  /* 0x00000000000a72ca */ /* 0x000fe200000e0000 */
[----:B------:R-:W-:Y:S02]  /*1c50*/  @!UP1 ULOP3.LUT UR8, URZ, UR61, URZ, 0x33, !UPT ;  /* 0x0000003dff089292 */ /* 0x000fe4000f8e33ff */
[----:B------:R-:W-:-:S04]  /*1c60*/  UIADD3 UR4, UPT, UPT, URZ, -UR5, URZ ;  /* 0x80000005ff047290 */ /* 0x000fc8000fffe0ff */
[----:B------:R-:W-:Y:S01]  /*1c70*/  IMAD.U32 R3, RZ, RZ, UR8 ;  /* 0x00000008ff037e24 */ /* 0x000fe2000f8e00ff */
[----:B------:R-:W-:-:S03]  /*1c80*/  UIMAD UR6, UR4, UR9, URZ ;  /* 0x00000009040672a4 */ /* 0x000fc6000f8e02ff */
[----:B------:R-:W-:Y:S01]  /*1c90*/  UMOV UR4, URZ ;  /* 0x000000ff00047c82 */ /* 0x000fe20008000000 */
[----:B------:R-:W-:Y:S01]  /*1ca0*/  IABS R3, R3 ;  /* 0x0000000300037213 */ /* 0x000fe20000000000 */
[----:B------:R-:W-:-:S03]  /*1cb0*/  UIMAD.WIDE.U32 UR4, UR5, UR6, UR4 ;  /* 0x00000006050472a5 */ /* 0x000fc6000f8e0004 */
[----:B------:R-:W-:Y:S02]  /*1cc0*/  R2UR UR7, R3 ;  /* 0x00000000030772ca */ /* 0x000fe400000e0000 */
[----:B------:R-:W1:Y:S02]  /*1cd0*/  I2F.RP R3, UR10 ;  /* 0x0000000a00037d06 */ /* 0x000e640008209400 */
[----:B------:R-:W-:-:S09]  /*1ce0*/  UMOV UR4, UR5 ;  /* 0x0000000500047c82 */ /* 0x000fd20008000000 */
[----:B------:R-:W-:Y:S01]  /*1cf0*/  UIMAD.WIDE.U32 UR4, UR4, UR7, URZ ;  /* 0x00000007040472a5 */ /* 0x000fe2000f8e00ff */
[----:B-1----:R-:W1:Y:S06]  /*1d00*/  MUFU.RCP R0, R3 ;  /* 0x0000000300007308 */ /* 0x002e6c0000001000 */
[----:B------:R-:W-:Y:S02]  /*1d10*/  UMOV UR4, UR5 ;  /* 0x0000000500047c82 */ /* 0x000fe40008000000 */
[----:B------:R-:W-:-:S04]  /*1d20*/  UIADD3 UR5, UPT, UPT, -UR4, URZ, URZ ;  /* 0x000000ff04057290 */ /* 0x000fc8000fffe1ff */
[----:B------:R-:W-:Y:S01]  /*1d30*/  UIMAD UR5, UR9, UR5, UR7 ;  /* 0x00000005090572a4 */ /* 0x000fe2000f8e0207 */
[----:B------:R-:W2:Y:S03]  /*1d40*/  S2UR UR7, SR_CgaCtaId ;  /* 0x00000000000779c3 */ /* 0x000ea60000008800 */
[----:B------:R-:W-:Y:S01]  /*1d50*/  UISETP.GT.U32.AND UP0, UPT, UR9, UR5, UPT ;  /* 0x000000050900728c */ /* 0x000fe2000bf04070 */
[----:B-1----:R-:W-:Y:S02]  /*1d60*/  VIADD R0, R0, 0xffffffe ;  /* 0x0ffffffe00007836 */ /* 0x002fe40000000000 */
[----:B------:R-:W-:-:S04]  /*1d70*/  IMAD.U32 R3, RZ, RZ, UR32 ;  /* 0x00000020ff037e24 */ /* 0x000fc8000f8e00ff */
[----:B------:R-:W1:Y:S04]  /*1d80*/  F2I.FTZ.U32.TRUNC.NTZ R0, R0 ;  /* 0x0000000000007305 */ /* 0x000e68000021f000 */
[----:B------:R-:W-:Y:S01]  /*1d90*/  @!UP0 UIADD3 UR5, UPT, UPT, UR5, -UR9, URZ ;  /* 0x8000000905058290 */ /* 0x000fe2000fffe0ff */
[----:B------:R-:W-:Y:S01]  /*1da0*/  SHF.L.U32 R3, R3, 0x1f, RZ ;  /* 0x0000001f03037819 */ /* 0x000fe200000006ff */
[----:B------:R-:W-:Y:S02]  /*1db0*/  @!UP0 UIADD3 UR4, UPT, UPT, UR4, 0x1, URZ ;  /* 0x0000000104048890 */ /* 0x000fe4000fffe0ff */
[----:B------:R-:W-:Y:S02]  /*1dc0*/  UISETP.GE.U32.AND UP1, UPT, UR5, UR9, UPT ;  /* 0x000000090500728c */ /* 0x000fe4000bf26070 */
[----:B------:R-:W-:-:S04]  /*1dd0*/  ULOP3.LUT UR5, UR8, UR60, URZ, 0x3c, !UPT ;  /* 0x0000003c08057292 */ /* 0x000fc8000f8e3cff */
[----:B------:R-:W-:Y:S02]  /*1de0*/  UISETP.GE.AND UP0, UPT, UR5, URZ, UPT ;  /* 0x000000ff0500728c */ /* 0x000fe4000bf06270 */
[----:B--2---:R-:W-:Y:S01]  /*1df0*/  ULEA UR33, UR7, UR33, 0x18 ;  /* 0x0000002107217291 */ /* 0x004fe2000f8ec0ff */
[----:B-1----:R-:W-:Y:S02]  /*1e00*/  R2UR UR5, R0 ;  /* 0x00000000000572ca */ /* 0x002fe400000e0000 */
[----:B------:R-:W-:Y:S02]  /*1e10*/  @UP1 UIADD3 UR4, UPT, UPT, UR4, 0x1, URZ ;  /* 0x0000000104041890 */ /* 0x000fe4000fffe0ff */
[----:B------:R-:W-:Y:S02]  /*1e20*/  UISETP.NE.AND UP1, UPT, UR60, URZ, UPT ;  /* 0x000000ff3c00728c */ /* 0x000fe4000bf25270 */
[----:B------:R-:W-:-:S03]  /*1e30*/  ULEA UR7, UR36, UR33, 0x3 ;  /* 0x0000002124077291 */ /* 0x000fc6000f8e18ff */
[----:B------:R-:W-:Y:S02]  /*1e40*/  UMOV UR6, UR4 ;  /* 0x0000000400067c82 */ /* 0x000fe40008000000 */
[----:B------:R-:W-:Y:S02]  /*1e50*/  @!UP0 UIADD3 UR6, UPT, UPT, -UR6, URZ, URZ ;  /* 0x000000ff06068290 */ /* 0x000fe4000fffe1ff */
[----:B------:R-:W-:Y:S02]  /*1e60*/  UIADD3 UR4, UPT, UPT, URZ, -UR5, URZ ;  /* 0x80000005ff047290 */ /* 0x000fe4000fffe0ff */
[----:B------:R1:W2:Y:S01]  /*1e70*/  SYNCS.PHASECHK.TRANS64.TRYWAIT P0, [UR7+0x80], R3 ;  /* 0x00008003ff0075a7 */ /* 0x0002a20008001107 */
[----:B------:R-:W-:Y:S02]  /*1e80*/  @!UP1 ULOP3.LUT UR6, URZ, UR60, URZ, 0x33, !UPT ;  /* 0x0000003cff069292 */ /* 0x000fe4000f8e33ff */
[----:B------:R-:W-:-:S03]  /*1e90*/  UIMAD UR7, UR4, UR10, URZ ;  /* 0x0000000a040772a4 */ /* 0x000fc6000f8e02ff */
[----:B------:R-:W-:Y:S01]  /*1ea0*/  UMOV UR4, URZ ;  /* 0x000000ff00047c82 */ /* 0x000fe20008000000 */
[----:B------:R-:W-:Y:S01]  /*1eb0*/  IMAD.U32 R0, RZ, RZ, UR6 ;  /* 0x00000006ff007e24 */ /* 0x000fe2000f8e00ff */
[----:B------:R-:W-:Y:S02]  /*1ec0*/  UIMAD.WIDE.U32 UR4, UR5, UR7, UR4 ;  /* 0x00000007050472a5 */ /* 0x000fe4000f8e0004 */
[----:B------:R-:W-:Y:S02]  /*1ed0*/  ULEA.HI UR7, UR20, UR20, URZ, 0x1 ;  /* 0x0000001414077291 */ /* 0x000fe4000f8f08ff */
[----:B------:R-:W-:Y:S02]  /*1ee0*/  IABS R0, R0 ;  /* 0x0000000000007213 */ /* 0x000fe40000000000 */
[----:B------:R-:W-:Y:S02]  /*1ef0*/  USHF.L.U32 UR7, UR7, 0x6, URZ ;  /* 0x0000000607077899 */ /* 0x000fe400080006ff */
[----:B------:R-:W-:Y:S01]  /*1f00*/  R2UR UR9, R0 ;  /* 0x00000000000972ca */ /* 0x000fe200000e0000 */
[----:B------:R-:W-:Y:S01]  /*1f10*/  UMOV UR4, UR5 ;  /* 0x0000000500047c82 */ /* 0x000fe20008000000 */
[----:B------:R-:W-:-:S04]  /*1f20*/  ULOP3.LUT UR42, UR7, 0xffffff80, URZ, 0xc0, !UPT ;  /* 0xffffff80072a7892 */ /* 0x000fc8000f8ec0ff */
[----:B------:R-:W-:-:S07]  /*1f30*/  ULOP3.LUT UR42, UR42, 0x40, UR69, 0xf8, !UPT ;  /* 0x000000402a2a7892 */ /* 0x000fce000f8ef845 */
[----:B------:R-:W-:-:S07]  /*1f40*/  UIMAD.WIDE.U32 UR4, UR4, UR9, URZ ;  /* 0x00000009040472a5 */ /* 0x000fce000f8e00ff */
[----:B------:R-:W-:Y:S02]  /*1f50*/  UMOV UR4, UR5 ;  /* 0x0000000500047c82 */ /* 0x000fe40008000000 */
[----:B------:R-:W-:-:S04]  /*1f60*/  UIADD3 UR5, UPT, UPT, -UR4, URZ, URZ ;  /* 0x000000ff04057290 */ /* 0x000fc8000fffe1ff */
[----:B------:R-:W-:-:S04]  /*1f70*/  UIMAD UR5, UR10, UR5, UR9 ;  /* 0x000000050a0572a4 */ /* 0x000fc8000f8e0209 */
[----:B------:R-:W-:-:S11]  /*1f80*/  UISETP.GT.U32.AND UP0, UPT, UR10, UR5, UPT ;  /* 0x000000050a00728c */ /* 0x000fd6000bf04070 */
[----:B------:R-:W-:Y:S02]  /*1f90*/  @!UP0 UIADD3 UR5, UPT, UPT, UR5, -UR10, URZ ;  /* 0x8000000a05058290 */ /* 0x000fe4000fffe0ff */
[----:B------:R-:W-:Y:S02]  /*1fa0*/  @!UP0 UIADD3 UR4, UPT, UPT, UR4, 0x1, URZ ;  /* 0x0000000104048890 */ /* 0x000fe4000fffe0ff */
[----:B------:R-:W-:Y:S02]  /*1fb0*/  UISETP.GE.U32.AND UP1, UPT, UR5, UR10, UPT ;  /* 0x0000000a0500728c */ /* 0x000fe4000bf26070 */
[----:B------:R-:W-:Y:S02]  /*1fc0*/  ULOP3.LUT UR5, UR6, UR50, URZ, 0x3c, !UPT ;  /* 0x0000003206057292 */ /* 0x000fe4000f8e3cff */
[----:B------:R-:W-:Y:S02]  /*1fd0*/  UIADD3 UR10, UPT, UPT, -UR8, URZ, URZ ;  /* 0x000000ff080a7290 */ /* 0x000fe4000fffe1ff */
[----:B------:R-:W-:-:S02]  /*1fe0*/  UISETP.GE.AND UP0, UPT, UR5, URZ, UPT ;  /* 0x000000ff0500728c */ /* 0x000fc4000bf06270 */
[----:B------:R-:W-:Y:S02]  /*1ff0*/  UIMAD UR10, UR61, UR10, UR18 ;  /* 0x0000000a3d0a72a4 */ /* 0x000fe4000f8e0212 */
[----:B------:R-:W-:Y:S02]  /*2000*/  UIADD3 UR5, UPT, UPT, -UR6, URZ, URZ ;  /* 0x000000ff06057290 */ /* 0x000fe4000fffe1ff */
[----:B------:R-:W-:Y:S02]  /*2010*/  @UP1 UIADD3 UR4, UPT, UPT, UR4, 0x1, URZ ;  /* 0x0000000104041890 */ /* 0x000fe4000fffe0ff */
[----:B------:R-:W-:Y:S02]  /*2020*/  ULEA UR10, UR10, UR67, 0x6 ;  /* 0x000000430a0a7291 */ /* 0x000fe4000f8e30ff */
[----:B------:R-:W-:-:S03]  /*2030*/  UIMAD UR60, UR60, UR5, UR8 ;  /* 0x000000053c3c72a4 */ /* 0x000fc6000f8e0208 */
[----:B------:R-:W-:Y:S02]  /*2040*/  UMOV UR55, UR4 ;  /* 0x0000000400377c82 */ /* 0x000fe40008000000 */
[----:B------:R-:W-:Y:S02]  /*2050*/  @!UP0 UIADD3 UR55, UPT, UPT, -UR55, URZ, URZ ;  /* 0x000000ff37378290 */ /* 0x000fe4000fffe1ff */
[----:B------:R-:W-:Y:S02]  /*2060*/  UISETP.GE.U32.AND UP0, UPT, UR68, 0x3f, UPT ;  /* 0x0000003f4400788c */ /* 0x000fe4000bf06070 */
[----:B------:R-:W-:-:S04]  /*2070*/  @!UP2 ULOP3.LUT UR55, URZ, UR50, URZ, 0x33, !UPT ;  /* 0x00000032ff37a292 */ /* 0x000fc8000f8e33ff */
[----:B------:R-:W-:-:S04]  /*2080*/  UIADD3 UR4, UPT, UPT, -UR55, URZ, URZ ;  /* 0x000000ff37047290 */ /* 0x000fc8000fffe1ff */
[----:B------:R-:W-:Y:S01]  /*2090*/  UIMAD UR50, UR50, UR4, UR6 ;  /* 0x00000004323272a4 */ /* 0x000fe2000f8e0206 */
[----:B-12---:R-:W-:Y:S11]  /*20a0*/  BRA.U !UP0, `(.L_x_23) ;  /* 0x0000000508807547 */ /* 0x006ff6000b800000 */
[----:B------:R-:W1:Y:S01]  /*20b0*/  LDCU UR11, c[0x0][0x5c8] ;  /* 0x0000b900ff0b77ac */ /* 0x000e620008000800 */
[----:B------:R-:W2:Y:S01]  /*20c0*/  LDCU.64 UR8, c[0x0][0x5c0] ;  /* 0x0000b800ff0877ac */ /* 0x000ea20008000a00 */
[----:B------:R-:W2:Y:S01]  /*20d0*/  LDCU.64 UR48, c[0x0][0x5f8] ;  /* 0x0000bf00ff3077ac */ /* 0x000ea20008000a00 */
[----:B------:R-:W1:Y:S01]  /*20e0*/  LDCU UR37, c[0x0][0x600] ;  /* 0x0000c000ff2577ac */ /* 0x000e620008000800 */
[----:B------:R-:W4:Y:S01]  /*20f0*/  LDCU UR24, c[0x0][0x5a8] ;  /* 0x0000b500ff1877ac */ /* 0x000f220008000800 */
[----:B------:R-:W1:Y:S01]  /*2100*/  LDCU UR23, c[0x0][0x59c] ;  /* 0x0000b380ff1777ac */ /* 0x000e620008000800 */
[----:B------:R-:W1:Y:S01]  /*2110*/  LDCU UR22, c[0x0][0x590] ;  /* 0x0000b200ff1677ac */ /* 0x000e620008000800 */
[----:B------:R-:W1:Y:S01]  /*2120*/  LDCU UR28, c[0x0][0x594] ;  /* 0x0000b280ff1c77ac */ /* 0x000e620008000800 */
[----:B------:R-:W1:Y:S01]  /*2130*/  LDCU UR27, c[0x0][0x598] ;  /* 0x0000b300ff1b77ac */ /* 0x000e620008000800 */
[----:B------:R-:W3:Y:S01]  /*2140*/  LDCU UR26, c[0x0][0x5ac] ;  /* 0x0000b580ff1a77ac */ /* 0x000ee20008000800 */
[----:B------:R-:W3:Y:S01]  /*2150*/  LDCU UR25, c[0x0][0x5b0] ;  /* 0x0000b600ff1977ac */ /* 0x000ee20008000800 */
[----:B------:R-:W3:Y:S01]  /*2160*/  LDCU UR5, c[0x0][0x5cc] ;  /* 0x0000b980ff0577ac */ /* 0x000ee20008000800 */
[----:B------:R-:W3:Y:S01]  /*2170*/  LDCU UR4, c[0x0][0x5ec] ;  /* 0x0000bd80ff0477ac */ /* 0x000ee20008000800 */
[----:B------:R-:W3:Y:S01]  /*2180*/  LDCU.64 UR20, c[0x0][0x5a0] ;  /* 0x0000b400ff1477ac */ /* 0x000ee20008000a00 */
[----:B------:R-:W3:Y:S01]  /*2190*/  LDCU.64 UR16, c[0x0][0x5d0] ;  /* 0x0000ba00ff1077ac */ /* 0x000ee20008000a00 */
[----:B------:R-:W3:Y:S01]  /*21a0*/  LDCU.64 UR6, c[0x0][0x5f0] ;  /* 0x0000be00ff0677ac */ /* 0x000ee20008000a00 */
[----:B--2---:R-:W-:-:S02]  /*21b0*/  UIMAD UR48, UR60, UR8, UR48 ;  /* 0x000000083c3072a4 */ /* 0x004fc4000f8e0230 */
[----:B------:R-:W-:Y:S02]  /*21c0*/  UIMAD UR38, UR50, UR9, UR49 ;  /* 0x00000009322672a4 */ /* 0x000fe4000f8e0231 */
[----:B------:R-:W-:Y:S02]  /*21d0*/  UIADD3 UR46, UPT, UPT, UR42, 0x20, URZ ;  /* 0x000000202a2e7890 */ /* 0x000fe4000fffe0ff */
[----:B-1----:R-:W-:Y:S01]  /*21e0*/  UIMAD UR37, UR55, UR11, UR37 ;  /* 0x0000000b372572a4 */ /* 0x002fe2000f8e0225 */
[----:B------:R-:W-:Y:S01]  /*21f0*/  UMOV UR18, URZ ;  /* 0x000000ff00127c82 */ /* 0x000fe20008000000 */
[----:B----4-:R-:W-:-:S10]  /*2200*/  UMOV UR14, UR36 ;  /* 0x00000024000e7c82 */ /* 0x010fd40008000000 */
.L_x_29:
[----:B------:R-:W-:Y:S01]  /*2210*/  @!P3 MOV R3, 0x6000 ;  /* 0x000060000003b802 */ /* 0x000fe20000000f00 */
[----:B------:R-:W-:Y:S01]  /*2220*/  ULEA UR11, UR14, UR33, 0x3 ;  /* 0x000000210e0b7291 */ /* 0x000fe2000f8e18ff */
[----:B--2---:R-:W-:Y:S11]  /*2230*/  @P0 BRA `(.L_x_24) ;  /* 0x0000000000100947 */ /* 0x004ff60003800000 */
[----:B------:R-:W-:Y:S04]  /*2240*/  MOV R0, UR32 ;  /* 0x0000002000007c02 */ /* 0x000fe80008000f00 */
[----:B------:R-:W-:Y:S04]  /*2250*/  SHF.L.U32 R5, R0, 0x1f, RZ ;  /* 0x0000001f00057819 */ /* 0x000fe800000006ff */
[----:B------:R-:W1:Y:S02]  /*2260*/  SYNCS.PHASECHK.TRANS64.TRYWAIT P0, [UR11+0x80], R5 ;  /* 0x00008005ff0075a7 */ /* 0x000e64000800110b */
[----:B-1----:R-:W-:Y:S05]  /*2270*/  @!P0 BRA `(.L_x_25) ;  /* 0x0000007800048947 */ /* 0x002fea0003800000 */
.L_x_24:
[----:B------:R2:W-:Y:S01]  /*2280*/  @!P3 SYNCS.ARRIVE.TRANS64 RZ, [UR11], R3 ;  /* 0x00000003ffffb9a7 */ /* 0x0005e2000800000b */
[----:B------:R-:W-:Y:S04]  /*2290*/  ULOP3.LUT UR8, UR54, 0x2, URZ, 0xfc, !UPT ;  /* 0x0000000236087892 */ /* 0x000fe8000f8efcff */
[----:B------:R-:W-:Y:S09]  /*22a0*/  UISETP.NE.AND UP0, UPT, UR8, 0x2, UPT ;  /* 0x000000020800788c */ /* 0x000ff2000bf05270 */
[----:B------:R-:W-:Y:S05]  /*22b0*/  BRA.U UP0, `(.L_x_26) ;  /* 0x0000000100047547 */ /* 0x000fea000b800000 */
[----:B---3--:R-:W-:Y:S05]  /*22c0*/  BPT.TRAP 0x1 ;  /* 0x000000040000795c */ /* 0x008fea0000300000 */
.L_x_26:
[----:B------:R-:W-:Y:S04]  /*22d0*/  BSSY.RECONVERGENT B0, `(.L_x_27) ;  /* 0x0000003000007945 */ /* 0x000fe80003800200 */
[----:B------:R-:W-:Y:S05]  /*22e0*/  @P2 BRA `(.L_x_28) ;  /* 0x0000000000042947 */ /* 0x000fea0003800000 */
[----:B---3--:R-:W-:Y:S05]  /*22f0*/  BPT.TRAP 0x1 ;  /* 0x000000040000795c */ /* 0x008fea0000300000 */
.L_x_28:
[----:B---3--:R-:W-:Y:S05]  /*2300*/  BSYNC.RECONVERGENT B0 ;  /* 0x0000000000007941 */ /* 0x008fea0003800200 */
.L_x_27:
[----:B------:R-:W-:Y:S02]  /*2310*/  UIADD3 UR8, UPT, UPT, UR14, 0x1, URZ ;  /* 0x000000010e087890 */ /* 0x000fe4000fffe0ff */
[----:B------:R-:W-:Y:S02]  /*2320*/  USHF.L.U32 UR43, UR18, 0x5, URZ ;  /* 0x00000005122b7899 */ /* 0x000fe400080006ff */
[----:B------:R-:W-:Y:S02]  /*2330*/  UISETP.NE.AND UP0, UPT, UR8, 0x10, UPT ;  /* 0x000000100800788c */ /* 0x000fe4000bf05270 */
[----:B------:R-:W-:Y:S02]  /*2340*/  UISETP.NE.AND UP2, UPT, UR23, 0x1, UPT ;  /* 0x000000011700788c */ /* 0x000fe4000bf45270 */
[----:B------:R-:W-:Y:S02]  /*2350*/  USEL UR9, URZ, 0x1, UP0 ;  /* 0x00000001ff097887 */ /* 0x000fe40008000000 */
[----:B------:R-:W-:Y:S02]  /*2360*/  USEL UR36, UR8, URZ, UP0 ;  /* 0x000000ff08247287 */ /* 0x000fe40008000000 */
[----:B------:R-:W-:Y:S02]  /*2370*/  ULOP3.LUT UR32, UR32, UR9, URZ, 0x3c, !UPT ;  /* 0x0000000920207292 */ /* 0x000fe4000f8e3cff */
[----:B------:R-:W-:Y:S02]  /*2380*/  ULEA UR8, UR36, UR33, 0x3 ;  /* 0x0000002124087291 */ /* 0x000fe4000f8e18ff */
[----:B------:R-:W-:Y:S02]  /*2390*/  UISETP.NE.AND UP0, UPT, UR22, 0x1, UPT ;  /* 0x000000011600788c */ /* 0x000fe4000bf05270 */
[----:B------:R-:W-:Y:S01]  /*23a0*/  ULEA UR19, UR14, UR33, 0xd ;  /* 0x000000210e137291 */ /* 0x000fe2000f8e68ff */
[----:B-1----:R-:W-:Y:S01]  /*23b0*/  MOV R0, UR32 ;  /* 0x0000002000007c02 */ /* 0x002fe20008000f00 */
[----:B------:R-:W-:Y:S02]  /*23c0*/  UIADD3 UR30, UP1, UPT, UR56, 0x80, URZ ;  /* 0x00000080381e7890 */ /* 0x000fe4000ff3e0ff */
[----:B------:R-:W-:Y:S01]  /*23d0*/  ULOP3.LUT UR41, UR11, 0xfefffff8, URZ, 0xc0, !UPT ;  /* 0xfefffff80b297892 */ /* 0x000fe2000f8ec0ff */
[----:B--2---:R-:W-:Y:S01]  /*23e0*/  SHF.L.U32 R3, R0, 0x1f, RZ ;  /* 0x0000001f00037819 */ /* 0x004fe200000006ff */
[----:B------:R-:W-:Y:S02]  /*23f0*/  UISETP.NE.AND UP3, UPT, UR24, 0x1, UPT ;  /* 0x000000011800788c */ /* 0x000fe4000bf65270 */
[----:B------:R-:W-:Y:S01]  /*2400*/  UIADD3.X UR31, UPT, UPT, URZ, UR57, URZ, UP1, !UPT ;  /* 0x00000039ff1f7290 */ /* 0x000fe20008ffe4ff */
[----:B------:R1:W2:Y:S01]  /*2410*/  SYNCS.PHASECHK.TRANS64.TRYWAIT P0, [UR8+0x80], R3 ;  /* 0x00008003ff0075a7 */ /* 0x0002a20008001108 */
[----:B------:R-:W-:Y:S02]  /*2420*/  UIMAD.WIDE.U32 UR8, UR43, UR28, URZ ;  /* 0x0000001c2b0872a5 */ /* 0x000fe4000f8e00ff */
[----:B------:R-:W-:Y:S02]  /*2430*/  ULEA UR8, UR38, UR48, 0x5 ;  /* 0x0000003026087291 */ /* 0x000fe4000f8e28ff */
[----:B------:R-:W-:Y:S02]  /*2440*/  USHF.R.U32.HI UR9, URZ, UR27, UR9 ;  /* 0x0000001bff097299 */ /* 0x000fe40008011609 */
[----:B------:R-:W-:Y:S02]  /*2450*/  ULEA UR29, UR37, UR8, 0xa ;  /* 0x00000008251d7291 */ /* 0x000fe4000f8e50ff */
[----:B------:R-:W-:Y:S02]  /*2460*/  USEL UR9, UR43, UR9, !UP0 ;  /* 0x000000092b097287 */ /* 0x000fe4000c000000 */
[----:B------:R-:W-:Y:S02]  /*2470*/  UIADD3 UR40, UPT, UPT, UR19, 0x6400, URZ ;  /* 0x0000640013287890 */ /* 0x000fe4000fffe0ff */
[----:B------:R-:W-:Y:S02]  /*2480*/  UIMAD.WIDE.U32 UR12, UR9, UR20, URZ ;  /* 0x00000014090c72a5 */ /* 0x000fe4000f8e00ff */
[----:B------:R-:W-:Y:S02]  /*2490*/  ULEA UR12, UR14, UR33, 0xc ;  /* 0x000000210e0c7291 */ /* 0x000fe4000f8e60ff */
[----:B------:R-:W-:Y:S02]  /*24a0*/  USHF.R.U32.HI UR13, URZ, UR21, UR13 ;  /* 0x00000015ff0d7299 */ /* 0x000fe4000801160d */
[----:B------:R-:W-:Y:S02]  /*24b0*/  UIADD3 UR44, UPT, UPT, UR19, 0x7400, URZ ;  /* 0x00007400132c7890 */ /* 0x000fe4000fffe0ff */
[----:B------:R-:W-:Y:S02]  /*24c0*/  USEL UR13, UR9, UR13, !UP2 ;  /* 0x0000000d090d7287 */ /* 0x000fe4000d000000 */
[----:B------:R-:W-:Y:S02]  /*24d0*/  UIADD3 UR34, UP0, UPT, UR56, 0x180, URZ ;  /* 0x0000018038227890 */ /* 0x000fe4000ff1e0ff */
[----:B------:R-:W-:Y:S02]  /*24e0*/  UIMAD.WIDE.U32 UR14, UR13, UR26, URZ ;  /* 0x0000001a0d0e72a5 */ /* 0x000fe4000f8e00ff */
[----:B------:R-:W-:Y:S02]  /*24f0*/  UIADD3.X UR35, UPT, UPT, URZ, UR57, URZ, UP0, !UPT ;  /* 0x00000039ff237290 */ /* 0x000fe400087fe4ff */
[----:B------:R-:W-:Y:S01]  /*2500*/  UIADD3 UR18, UPT, UPT, UR18, 0x1, URZ ;  /* 0x0000000112127890 */ /* 0x000fe2000fffe0ff */
[----:B------:R-:W-:Y:S01]  /*2510*/  UMOV UR52, 0x0 ;  /* 0x0000000000347882 */ /* 0x000fe20000000000 */
[----:B------:R-:W-:Y:S02]  /*2520*/  UMOV UR53, 0x10000000 ;  /* 0x1000000000357882 */ /* 0x000fe40000000000 */
[----:B------:R-:W-:Y:S01]  /*2530*/  UISETP.NE.AND UP0, UPT, UR18, UR51, UPT ;  /* 0x000000331200728c */ /* 0x000fe2000bf05270 */
[----:B------:R-:W-:Y:S01]  /*2540*/  UTMALDG.2D.2CTA [UR40], [UR30], desc[UR52] ;  /* 0x000034281e0075b4 */ /* 0x000fe20008209000 */
[----:B------:R-:W-:Y:S01]  /*2550*/  UMOV UR45, UR41 ;  /* 0x00000029002d7c82 */ /* 0x000fe20008000000 */
[----:B------:R-:W-:Y:S01]  /*2560*/  UMOV UR47, UR43 ;  /* 0x0000002b002f7c82 */ /* 0x000fe20008000000 */
[----:B------:R-:W-:Y:S01]  /*2570*/  UMOV UR8, UR15 ;  /* 0x0000000f00087c82 */ /* 0x000fe20008000000 */
[----:B------:R-:W-:Y:S01]  /*2580*/  UMOV UR19, UR51 ;  /* 0x0000003300137c82 */ /* 0x000fe20008000000 */
[----:B------:R-:W-:Y:S02]  /*2590*/  USHF.R.U32.HI UR11, URZ, UR25, UR8 ;  /* 0x00000019ff0b7299 */ /* 0x000fe40008011608 */
[----:B------:R-:W-:Y:S01]  /*25a0*/  UIADD3 UR8, UPT, UPT, UR12, 0x26400, URZ ;  /* 0x000264000c087890 */ /* 0x000fe2000fffe0ff */
[----:B------:R-:W-:Y:S01]  /*25b0*/  UTMALDG.2D.2CTA [UR44], [UR30], desc[UR52] ;  /* 0x0000342c1e0075b4 */ /* 0x000fe20008209000 */
[----:B------:R-:W-:Y:S02]  /*25c0*/  USEL UR14, UR13, UR11, !UP3 ;  /* 0x0000000b0d0e7287 */ /* 0x000fe4000d800000 */
[----:B------:R-:W-:Y:S02]  /*25d0*/  UIADD3 UR12, UPT, UPT, -UR9, URZ, URZ ;  /* 0x000000ff090c7290 */ /* 0x000fe4000fffe1ff */
[----:B------:R-:W-:Y:S02]  /*25e0*/  UIADD3 UR11, UPT, UPT, -UR13, URZ, URZ ;  /* 0x000000ff0d0b7290 */ /* 0x000fe4000fffe1ff */
[----:B------:R-:W-:Y:S02]  /*25f0*/  UIADD3 UR15, UPT, UPT, -UR14, URZ, URZ ;  /* 0x000000ff0e0f7290 */ /* 0x000fe4000fffe1ff */
[----:B------:R-:W-:Y:S02]  /*2600*/  UIMAD UR12, UR22, UR12, UR43 ;  /* 0x0000000c160c72a4 */ /* 0x000fe4000f8e022b */
[----:B------:R-:W-:Y:S02]  /*2610*/  UIMAD UR9, UR23, UR11, UR9 ;  /* 0x0000000b170972a4 */ /* 0x000fe4000f8e0209 */
[----:B------:R-:W-:Y:S02]  /*2620*/  UIMAD UR13, UR24, UR15, UR13 ;  /* 0x0000000f180d72a4 */ /* 0x000fe4000f8e020d */
[----:B------:R-:W-:Y:S02]  /*2630*/  UIMAD UR11, UR12, UR5, UR4 ;  /* 0x000000050c0b72a4 */ /* 0x000fe4000f8e0204 */
[----:B------:R-:W-:Y:S02]  /*2640*/  UIMAD UR12, UR9, UR16, UR6 ;  /* 0x00000010090c72a4 */ /* 0x000fe4000f8e0206 */
[----:B------:R-:W-:Y:S02]  /*2650*/  UIMAD UR13, UR13, UR17, UR7 ;  /* 0x000000110d0d72a4 */ /* 0x000fe4000f8e0207 */
[----:B------:R-:W-:Y:S01]  /*2660*/  UPRMT UR15, UR29, 0x5410, URZ ;  /* 0x000054101d0f7896 */ /* 0x000fe200080000ff */
[----:B------:R-:W-:Y:S08]  /*2670*/  UMOV UR9, UR41 ;  /* 0x0000002900097c82 */ /* 0x000ff00008000000 */
[----:B------:R3:W-:Y:S02]  /*2680*/  UTMALDG.5D.IM2COL.2CTA [UR8], [UR34], UR15, desc[UR52] ;  /* 0x00003408220073b4 */ /* 0x0007e4000826100f */
[----:B---3--:R-:W-:Y:S01]  /*2690*/  UMOV UR14, UR36 ;  /* 0x00000024000e7c82 */ /* 0x008fe20008000000 */
[----:B-1----:R-:W-:Y:S05]  /*26a0*/  BRA.U UP0, `(.L_x_29) ;  /* 0xfffffff900d87547 */ /* 0x002fea000b83ffff */
.L_x_23:
[----:B------:R-:W-:Y:S01]  /*26b0*/  ULEA UR4, UR36, UR33, 0x3 ;  /* 0x0000002124047291 */ /* 0x000fe2000f8e18ff */
[----:B------:R-:W-:Y:S01]  /*26c0*/  MOV R0, UR32 ;  /* 0x0000002000007c02 */ /* 0x000fe20008000f00 */
[----:B------:R-:W-:Y:S01]  /*26d0*/  @!P1 SYNCS.ARRIVE.TRANS64.A1T0 RZ, [UR33+0x138], RZ ;  /* 0x000138ffffff99a7 */ /* 0x000fe20008100021 */
[----:B------:R-:W-:Y:S02]  /*26e0*/  UISETP.GT.AND UP0, UPT, UR65, UR64, UPT ;  /* 0x000000404100728c */ /* 0x000fe4000bf04270 */
[----:B------:R-:W-:-:S04]  /*26f0*/  SHF.L.U32 R0, R0, 0x1f, RZ ;  /* 0x0000001f00007819 */ /* 0x000fc800000006ff */
[----:B--2---:R1:W2:Y:S03]  /*2700*/  SYNCS.PHASECHK.TRANS64.TRYWAIT P0, [UR4+0x80], R0 ;  /* 0x00008000ff0075a7 */ /* 0x0042a60008001104 */
[----:B------:R-:W-:Y:S05]  /*2710*/  BRA.U !UP0, `(.L_x_30) ;  /* 0x00000005087c7547 */ /* 0x000fea000b800000 */
[----:B------:R-:W4:Y:S01]  /*2720*/  LDCU.64 UR12, c[0x0][0x5c0] ;  /* 0x0000b800ff0c77ac */ /* 0x000f220008000a00 */
[----:B------:R-:W4:Y:S01]  /*2730*/  LDCU.64 UR8, c[0x0][0x5f8] ;  /* 0x0000bf00ff0877ac */ /* 0x000f220008000a00 */
[----:B------:R-:W3:Y:S01]  /*2740*/  LDCU UR11, c[0x0][0x5c8] ;  /* 0x0000b900ff0b77ac */ /* 0x000ee20008000800 */
[----:B------:R-:W3:Y:S01]  /*2750*/  LDCU UR38, c[0x0][0x600] ;  /* 0x0000c000ff2677ac */ /* 0x000ee20008000800 */
[----:B------:R-:W1:Y:S01]  /*2760*/  LDCU UR23, c[0x0][0x5a8] ;  /* 0x0000b500ff1777ac */ /* 0x000e620008000800 */
[----:B------:R-:W1:Y:S01]  /*2770*/  LDCU UR22, c[0x0][0x59c] ;  /* 0x0000b380ff1677ac */ /* 0x000e620008000800 */
[----:B----4-:R-:W-:Y:S01]  /*2780*/  UIMAD UR48, UR50, UR13, UR9 ;  /* 0x0000000d323072a4 */ /* 0x010fe2000f8e0209 */
[----:B------:R-:W4:Y:S01]  /*2790*/  LDCU UR18, c[0x0][0x590] ;  /* 0x0000b200ff1277ac */ /* 0x000f220008000800 */
[----:B------:R-:W1:Y:S01]  /*27a0*/  LDCU UR27, c[0x0][0x594] ;  /* 0x0000b280ff1b77ac */ /* 0x000e620008000800 */
[----:B------:R-:W1:Y:S01]  /*27b0*/  LDCU UR26, c[0x0][0x598] ;  /* 0x0000b300ff1a77ac */ /* 0x000e620008000800 */
[----:B------:R-:W1:Y:S01]  /*27c0*/  LDCU UR25, c[0x0][0x5ac] ;  /* 0x0000b580ff1977ac */ /* 0x000e620008000800 */
[----:B------:R-:W1:Y:S01]  /*27d0*/  LDCU UR24, c[0x0][0x5b0] ;  /* 0x0000b600ff1877ac */ /* 0x000e620008000800 */
[----:B------:R-:W1:Y:S01]  /*27e0*/  LDCU UR5, c[0x0][0x5cc] ;  /* 0x0000b980ff0577ac */ /* 0x000e620008000800 */
[----:B------:R-:W1:Y:S01]  /*27f0*/  LDCU UR4, c[0x0][0x5ec] ;  /* 0x0000bd80ff0477ac */ /* 0x000e620008000800 */
[----:B------:R-:W1:Y:S01]  /*2800*/  LDCU.64 UR20, c[0x0][0x5a0] ;  /* 0x0000b400ff1477ac */ /* 0x000e620008000a00 */
[----:B------:R-:W1:Y:S01]  /*2810*/  LDCU.64 UR16, c[0x0][0x5d0] ;  /* 0x0000ba00ff1077ac */ /* 0x000e620008000a00 */
[----:B------:R-:W1:Y:S01]  /*2820*/  LDCU.64 UR6, c[0x0][0x5f0] ;  /* 0x0000be00ff0677ac */ /* 0x000e620008000a00 */
[----:B------:R-:W-:-:S02]  /*2830*/  UIMAD UR49, UR60, UR12, UR8 ;  /* 0x0000000c3c3172a4 */ /* 0x000fc4000f8e0208 */
[----:B------:R-:W-:Y:S02]  /*2840*/  UIADD3 UR50, UPT, UPT, UR66, UR19, URZ ;  /* 0x0000001342327290 */ /* 0x000fe4000fffe0ff */
[----:B------:R-:W-:Y:S02]  /*2850*/  UIADD3 UR46, UPT, UPT, UR42, 0x20, URZ ;  /* 0x000000202a2e7890 */ /* 0x000fe4000fffe0ff */
[----:B---3--:R-:W-:Y:S01]  /*2860*/  UIMAD UR38, UR55, UR11, UR38 ;  /* 0x0000000b372672a4 */ /* 0x008fe2000f8e0226 */
[----:B------:R-:W-:-:S11]  /*2870*/  UMOV UR14, UR36 ;  /* 0x00000024000e7c82 */ /* 0x000fd60008000000 */
.L_x_36:
[----:B------:R-:W-:Y:S01]  /*2880*/  @!P3 MOV R3, 0x6000 ;  /* 0x000060000003b802 */ /* 0x000fe20000000f00 */
[----:B------:R-:W-:Y:S01]  /*2890*/  ULEA UR11, UR14, UR33, 0x3 ;  /* 0x000000210e0b7291 */ /* 0x000fe2000f8e18ff */
[----:B--2---:R-:W-:Y:S11]  /*28a0*/  @P0 BRA `(.L_x_31) ;  /* 0x0000000000100947 */ /* 0x004ff60003800000 */
[----:B-1----:R-:W-:Y:S04]  /*28b0*/  MOV R0, UR32 ;  /* 0x0000002000007c02 */ /* 0x002fe80008000f00 */
[----:B------:R-:W-:Y:S04]  /*28c0*/  SHF.L.U32 R5, R0, 0x1f, RZ ;  /* 0x0000001f00057819 */ /* 0x000fe800000006ff */
[----:B------:R-:W1:Y:S02]  /*28d0*/  SYNCS.PHASECHK.TRANS64.TRYWAIT P0, [UR11+0x80], R5 ;  /* 0x00008005ff0075a7 */ /* 0x000e64000800110b */
[----:B-1----:R-:W-:Y:S05]  /*28e0*/  @!P0 BRA `(.L_x_32) ;  /* 0x0000007000808947 */ /* 0x002fea0003800000 */
.L_x_31:
[----:B------:R2:W-:Y:S01]  /*28f0*/  @!P3 SYNCS.ARRIVE.TRANS64 RZ, [UR11], R3 ;  /* 0x00000003ffffb9a7 */ /* 0x0005e2000800000b */
[----:B------:R-:W-:Y:S04]  /*2900*/  ULOP3.LUT UR8, UR54, 0x2, URZ, 0xfc, !UPT ;  /* 0x0000000236087892 */ /* 0x000fe8000f8efcff */
[----:B------:R-:W-:Y:S09]  /*2910*/  UISETP.NE.AND UP0, UPT, UR8, 0x2, UPT ;  /* 0x000000020800788c */ /* 0x000ff2000bf05270 */
[----:B------:R-:W-:Y:S05]  /*2920*/  BRA.U UP0, `(.L_x_33) ;  /* 0x0000000100047547 */ /* 0x000fea000b800000 */
[----:B-1--4-:R-:W-:Y:S05]  /*2930*/  BPT.TRAP 0x1 ;  /* 0x000000040000795c */ /* 0x012fea0000300000 */
.L_x_33:
[----:B------:R-:W-:Y:S04]  /*2940*/  BSSY.RECONVERGENT B0, `(.L_x_34) ;  /* 0x0000003000007945 */ /* 0x000fe80003800200 */
[----:B------:R-:W-:Y:S05]  /*2950*/  @P2 BRA `(.L_x_35) ;  /* 0x0000000000042947 */ /* 0x000fea0003800000 */
[----:B-1--4-:R-:W-:Y:S05]  /*2960*/  BPT.TRAP 0x1 ;  /* 0x000000040000795c */ /* 0x012fea0000300000 */
.L_x_35:
[----:B-1--4-:R-:W-:Y:S05]  /*2970*/  BSYNC.RECONVERGENT B0 ;  /* 0x0000000000007941 */ /* 0x012fea0003800200 */
.L_x_34:
        /* <DEDUP_REMOVED lines=10> */
[----:B------:R-:W-:Y:S01]  /*2a20*/  MOV R0, UR32 ;  /* 0x0000002000007c02 */ /* 0x000fe20008000f00 */
[----:B------:R-:W-:Y:S02]  /*2a30*/  ULEA UR31, UR14, UR33, 0xc ;  /* 0x000000210e1f7291 */ /* 0x000fe4000f8e60ff */
[----:B------:R-:W-:Y:S01]  /*2a40*/  UIADD3 UR28, UP1, UPT, UR56, 0x80, URZ ;  /* 0x00000080381c7890 */ /* 0x000fe2000ff3e0ff */
[----:B--2---:R-:W-:Y:S01]  /*2a50*/  SHF.L.U32 R3, R0, 0x1f, RZ ;  /* 0x0000001f00037819 */ /* 0x004fe200000006ff */
[----:B------:R-:W-:Y:S02]  /*2a60*/  ULOP3.LUT UR41, UR11, 0xfefffff8, URZ, 0xc0, !UPT ;  /* 0xfefffff80b297892 */ /* 0x000fe4000f8ec0ff */
[----:B------:R-:W-:Y:S01]  /*2a70*/  UISETP.NE.AND UP3, UPT, UR23, 0x1, UPT ;  /* 0x000000011700788c */ /* 0x000fe2000bf65270 */
[----:B------:R1:W2:Y:S01]  /*2a80*/  SYNCS.PHASECHK.TRANS64.TRYWAIT P0, [UR8+0x80], R3 ;  /* 0x00008003ff0075a7 */ /* 0x0002a20008001108 */
[----:B------:R-:W-:Y:S02]  /*2a90*/  UIMAD.WIDE.U32 UR8, UR43, UR27, URZ ;  /* 0x0000001b2b0872a5 */ /* 0x000fe4000f8e00ff */
[----:B------:R-:W-:Y:S02]  /*2aa0*/  ULEA UR8, UR48, UR49, 0x5 ;  /* 0x0000003130087291 */ /* 0x000fe4000f8e28ff */
[----:B------:R-:W-:Y:S02]  /*2ab0*/  USHF.R.U32.HI UR9, URZ, UR26, UR9 ;  /* 0x0000001aff097299 */ /* 0x000fe40008011609 */
[----:B------:R-:W-:Y:S02]  /*2ac0*/  ULEA UR37, UR38, UR8, 0xa ;  /* 0x0000000826257291 */ /* 0x000fe4000f8e50ff */
[----:B------:R-:W-:Y:S02]  /*2ad0*/  USEL UR9, UR43, UR9, !UP0 ;  /* 0x000000092b097287 */ /* 0x000fe4000c000000 */
[----:B------:R-:W-:Y:S02]  /*2ae0*/  UIADD3.X UR29, UPT, UPT, URZ, UR57, URZ, UP1, !UPT ;  /* 0x00000039ff1d7290 */ /* 0x000fe40008ffe4ff */
[----:B------:R-:W-:Y:S02]  /*2af0*/  UIMAD.WIDE.U32 UR12, UR9, UR20, URZ ;  /* 0x00000014090c72a5 */ /* 0x000fe4000f8e00ff */
[----:B------:R-:W-:Y:S02]  /*2b00*/  UIADD3 UR40, UPT, UPT, UR30, 0x6400, URZ ;  /* 0x000064001e287890 */ /* 0x000fe4000fffe0ff */
[----:B------:R-:W-:Y:S02]  /*2b10*/  USHF.R.U32.HI UR13, URZ, UR21, UR13 ;  /* 0x00000015ff0d7299 */ /* 0x000fe4000801160d */
[----:B------:R-:W-:Y:S02]  /*2b20*/  UIADD3 UR12, UPT, UPT, -UR9, URZ, URZ ;  /* 0x000000ff090c7290 */ /* 0x000fe4000fffe1ff */
[----:B------:R-:W-:Y:S02]  /*2b30*/  USEL UR13, UR9, UR13, !UP2 ;  /* 0x0000000d090d7287 */ /* 0x000fe4000d000000 */
[----:B------:R-:W-:Y:S02]  /*2b40*/  UIADD3 UR44, UPT, UPT, UR30, 0x7400, URZ ;  /* 0x000074001e2c7890 */ /* 0x000fe4000fffe0ff */
[----:B------:R-:W-:Y:S02]  /*2b50*/  UIMAD.WIDE.U32 UR14, UR13, UR25, URZ ;  /* 0x000000190d0e72a5 */ /* 0x000fe4000f8e00ff */
[----:B------:R-:W-:Y:S02]  /*2b60*/  UIMAD UR12, UR18, UR12, UR43 ;  /* 0x0000000c120c72a4 */ /* 0x000fe4000f8e022b */
[----:B------:R-:W-:Y:S02]  /*2b70*/  UIADD3 UR34, UP0, UPT, UR56, 0x180, URZ ;  /* 0x0000018038227890 */ /* 0x000fe4000ff1e0ff */
[----:B------:R-:W-:Y:S02]  /*2b80*/  UIADD3 UR19, UPT, UPT, UR19, 0x1, URZ ;  /* 0x0000000113137890 */ /* 0x000fe4000fffe0ff */
[----:B------:R-:W-:Y:S02]  /*2b90*/  UIADD3.X UR35, UPT, UPT, URZ, UR57, URZ, UP0, !UPT ;  /* 0x00000039ff237290 */ /* 0x000fe400087fe4ff */
[----:B------:R-:W-:Y:S01]  /*2ba0*/  UISETP.NE.AND UP0, UPT, UR19, UR50, UPT ;  /* 0x000000321300728c */ /* 0x000fe2000bf05270 */
[----:B------:R-:W-:Y:S01]  /*2bb0*/  UMOV UR52, 0x0 ;  /* 0x0000000000347882 */ /* 0x000fe20000000000 */
[----:B------:R-:W-:Y:S01]  /*2bc0*/  UMOV UR53, 0x10000000 ;  /* 0x1000000000357882 */ /* 0x000fe20000000000 */
[----:B------:R-:W-:Y:S01]  /*2bd0*/  UMOV UR45, UR41 ;  /* 0x00000029002d7c82 */ /* 0x000fe20008000000 */
[----:B------:R-:W-:Y:S01]  /*2be0*/  UTMALDG.2D.2CTA [UR40], [UR28], desc[UR52] ;  /* 0x000034281c0075b4 */ /* 0x000fe20008209000 */
[----:B------:R-:W-:Y:S01]  /*2bf0*/  UMOV UR47, UR43 ;  /* 0x0000002b002f7c82 */ /* 0x000fe20008000000 */
[----:B------:R-:W-:Y:S02]  /*2c00*/  UMOV UR8, UR15 ;  /* 0x0000000f00087c82 */ /* 0x000fe40008000000 */
[----:B------:R-:W-:Y:S02]  /*2c10*/  USHF.R.U32.HI UR11, URZ, UR24, UR8 ;  /* 0x00000018ff0b7299 */ /* 0x000fe40008011608 */
[----:B------:R-:W-:Y:S02]  /*2c20*/  UIADD3 UR8, UPT, UPT, UR31, 0x26400, URZ ;  /* 0x000264001f087890 */ /* 0x000fe4000fffe0ff */
[----:B------:R-:W-:Y:S01]  /*2c30*/  USEL UR14, UR13, UR11, !UP3 ;  /* 0x0000000b0d0e7287 */ /* 0x000fe2000d800000 */
[----:B------:R-:W-:Y:S01]  /*2c40*/  UTMALDG.2D.2CTA [UR44], [UR28], desc[UR52] ;  /* 0x0000342c1c0075b4 */ /* 0x000fe20008209000 */
[----:B------:R-:W-:Y:S02]  /*2c50*/  UIADD3 UR11, UPT, UPT, -UR13, URZ, URZ ;  /* 0x000000ff0d0b7290 */ /* 0x000fe4000fffe1ff */
[----:B------:R-:W-:Y:S02]  /*2c60*/  UIADD3 UR15, UPT, UPT, -UR14, URZ, URZ ;  /* 0x000000ff0e0f7290 */ /* 0x000fe4000fffe1ff */
        /* <DEDUP_REMOVED lines=10> */
.L_x_30:
[----:B------:R-:W-:Y:S01]  /*2d10*/  SHF.L.U32 R3, R2, 0x1f, RZ ;  /* 0x0000001f02037819 */ /* 0x000fe200000006ff */
[----:B------:R-:W-:-:S03]  /*2d20*/  NOP ;  /* 0x0000000000007918 */ /* 0x000fc60000000000 */
[----:B--2---:R-:W2:Y:S02]  /*2d30*/  SYNCS.PHASECHK.TRANS64.TRYWAIT P0, [UR33+0x140], R3 ;  /* 0x00014003ff0075a7 */ /* 0x004ea40008001121 */
[----:B--2---:R-:W-:Y:S05]  /*2d40*/  @!P0 BRA `(.L_x_37) ;  /* 0x0000006c00808947 */ /* 0x004fea0003800000 */
.L_x_142:
[----:B------:R-:W2:Y:S01]  /*2d50*/  LDS.128 R4, [UR33+0x180] ;  /* 0x00018021ff047984 */ /* 0x000ea20008000c00 */
[----:B------:R-:W-:Y:S02]  /*2d60*/  UIADD3 UR4, UPT, UPT, UR33, 0x148, URZ ;  /* 0x0000014821047890 */ /* 0x000fe4000fffe0ff */
[----:B------:R-:W-:Y:S01]  /*2d70*/  UISETP.GE.AND UP0, UPT, UR39, 0x1, UPT ;  /* 0x000000012700788c */ /* 0x000fe2000bf06270 */
[----:B------:R-:W-:Y:S01]  /*2d80*/  @!PT LDS RZ, [RZ] ;  /* 0x00000000fffff984 */ /* 0x000fe20000000800 */
[----:B------:R-:W-:Y:S01]  /*2d90*/  @!PT LDS RZ, [RZ] ;  /* 0x00000000fffff984 */ /* 0x000fe20000000800 */
[----:B------:R-:W-:Y:S01]  /*2da0*/  @!PT LDS RZ, [RZ] ;  /* 0x00000000fffff984 */ /* 0x000fe20000000800 */
[----:B------:R-:W-:Y:S01]  /*2db0*/  @!PT LDS RZ, [RZ] ;  /* 0x00000000fffff984 */ /* 0x000fe20000000800 */
[----:B------:R4:W-:Y:S06]  /*2dc0*/  MEMBAR.ALL.CTA ;  /* 0x0000000000007992 */ /* 0x0009ec0000008000 */
[----:B----4-:R-:W4:Y:S01]  /*2dd0*/  FENCE.VIEW.ASYNC.S ;  /* 0x00000000000073c6 */ /* 0x010f220000000000 */
[----:B------:R-:W-:-:S09]  /*2de0*/  UPRMT UR4, URZ, 0x654, UR4 ;  /* 0x00000654ff047896 */ /* 0x000fd20008000004 */
[----:B----4-:R-:W-:Y:S01]  /*2df0*/  SYNCS.ARRIVE.TRANS64.RED.A1T0 RZ, [UR4], RZ ;  /* 0x000000ffffff79a7 */ /* 0x010fe20008100404 */
[----:B--2---:R-:W-:-:S13]  /*2e00*/  LOP3.LUT P0, RZ, R6, 0x1, RZ, 0xc0, !PT ;  /* 0x0000000106ff7812 */ /* 0x004fda000780c0ff */
[----:B------:R-:W-:Y:S01]  /*2e10*/  VOTEU.ANY UP1, P0 ;  /* 0x0000000000ff7886 */ /* 0x000fe20000020100 */
[----:B------:R-:W-:-:S13]  /*2e20*/  PLOP3.LUT P0, PT, PT, PT, UP1, 0x80, 0x8 ;  /* 0x000000000008781c */ /* 0x000fda0003f0f018 */
[----:B-1----:R-:W-:Y:S02]  /*2e30*/  @P0 MOV R0, R4 ;  /* 0x0000000400000202 */ /* 0x002fe40000000f00 */
[----:B------:R-:W-:Y:S02]  /*2e40*/  @P0 LOP3.LUT R4, R5, 0xffff, RZ, 0xc0, !PT ;  /* 0x0000ffff05040812 */ /* 0x000fe400078ec0ff */
[----:B------:R-:W-:Y:S02]  /*2e50*/  @P0 R2UR UR6, R0 ;  /* 0x00000000000602ca */ /* 0x000fe400000e0000 */
[----:B------:R-:W-:-:S11]  /*2e60*/  @P0 R2UR UR5, R4 ;  /* 0x00000000040502ca */ /* 0x000fd600000e0000 */
[----:B------:R-:W-:Y:S02]  /*2e70*/  @UP1 UMOV UR59, UR6 ;  /* 0x00000006003b1c82 */ /* 0x000fe40008000000 */
[----:B------:R-:W-:Y:S01]  /*2e80*/  @UP1 UMOV UR58, UR5 ;  /* 0x00000005003a1c82 */ /* 0x000fe20008000000 */
[----:B------:R-:W-:Y:S05]  /*2e90*/  BRA.U !UP0, `(.L_x_38) ;  /* 0x0000000108d47547 */ /* 0x000fea000b800000 */
[----:B------:R-:W3:Y:S01]  /*2ea0*/  LDCU.128 UR16, c[0x0][0xc10] ;  /* 0x00018200ff1077ac */ /* 0x000ee20008000c00 */
[----:B------:R-:W1:Y:S01]  /*2eb0*/  LDCU UR20, c[0x0][0xc20] ;  /* 0x00018400ff1477ac */ /* 0x000e620008000800 */
[----:B------:R-:W2:Y:S01]  /*2ec0*/  LDCU UR13, c[0x0][0xc0c] ;  /* 0x00018180ff0d77ac */ /* 0x000ea20008000800 */
[----:B------:R-:W4:Y:S01]  /*2ed0*/  LDCU.64 UR14, c[0x0][0xc28] ;  /* 0x00018500ff0e77ac */ /* 0x000f220008000a00 */
[----:B------:R-:W-:Y:S02]  /*2ee0*/  UISETP.NE.AND UP3, UPT, UR39, 0x1, UPT ;  /* 0x000000012700788c */ /* 0x000fe4000bf65270 */
[----:B---3--:R-:W-:Y:S02]  /*2ef0*/  UIMAD.WIDE.U32 UR4, UR62, UR19, URZ ;  /* 0x000000133e0472a5 */ /* 0x008fe4000f8e00ff */
[----:B------:R-:W-:Y:S02]  /*2f00*/  UIMAD.WIDE.U32 UR6, UR63, UR16, URZ ;  /* 0x000000103f0672a5 */ /* 0x000fe4000f8e00ff */
[----:B------:R-:W-:-:S02]  /*2f10*/  UISETP.NE.AND UP0, UPT, UR18, 0x1, UPT ;  /* 0x000000011200788c */ /* 0x000fc4000bf05270 */
[----:B------:R-:W-:Y:S01]  /*2f20*/  UIMAD.WIDE.U32 UR10, UR58, UR19, URZ ;  /* 0x000000133a0a72a5 */ /* 0x000fe2000f8e00ff */
[----:B------:R-:W-:Y:S01]  /*2f30*/  UMOV UR4, UR5 ;  /* 0x0000000500047c82 */ /* 0x000fe20008000000 */
[----:B--2---:R-:W-:Y:S02]  /*2f40*/  UISETP.NE.AND UP2, UPT, UR13, 0x1, UPT ;  /* 0x000000010d00788c */ /* 0x004fe4000bf45270 */
[----:B-1----:R-:W-:Y:S02]  /*2f50*/  USHF.R.U32.HI UR5, URZ, UR20, UR4 ;  /* 0x00000014ff057299 */ /* 0x002fe40008011604 */
[----:B------:R-:W-:Y:S01]  /*2f60*/  UIMAD.WIDE.U32 UR8, UR59, UR16, URZ ;  /* 0x000000103b0872a5 */ /* 0x000fe2000f8e00ff */
[----:B------:R-:W-:Y:S01]  /*2f70*/  UMOV UR4, UR7 ;  /* 0x0000000700047c82 */ /* 0x000fe20008000000 */
[----:B------:R-:W-:Y:S02]  /*2f80*/  USEL UR5, UR62, UR5, !UP0 ;  /* 0x000000053e057287 */ /* 0x000fe4000c000000 */
[----:B------:R-:W-:-:S02]  /*2f90*/  USHF.R.U32.HI UR4, URZ, UR17, UR4 ;  /* 0x00000011ff047299 */ /* 0x000fc40008011604 */
[----:B----4-:R-:W-:Y:S02]  /*2fa0*/  UIMAD.WIDE.U32 UR6, UR5, UR14, URZ ;  /* 0x0000000e050672a5 */ /* 0x010fe4000f8e00ff */
[----:B------:R-:W-:Y:S01]  /*2fb0*/  USEL UR12, UR63, UR4, !UP2 ;  /* 0x000000043f0c7287 */ /* 0x000fe2000d000000 */
[----:B------:R-:W-:Y:S02]  /*2fc0*/  UMOV UR8, UR9 ;  /* 0x0000000900087c82 */ /* 0x000fe40008000000 */
[----:B------:R-:W-:Y:S01]  /*2fd0*/  UMOV UR4, UR11 ;  /* 0x0000000b00047c82 */ /* 0x000fe20008000000 */
[----:B------:R-:W-:Y:S01]  /*2fe0*/  UIMAD.WIDE.U32 UR10, UR12, UR14, URZ ;  /* 0x0000000e0c0a72a5 */ /* 0x000fe2000f8e00ff */
[----:B------:R-:W-:Y:S01]  /*2ff0*/  UMOV UR6, UR7 ;  /* 0x0000000700067c82 */ /* 0x000fe20008000000 */
[----:B------:R-:W-:Y:S02]  /*3000*/  USHF.R.U32.HI UR4, URZ, UR20, UR4 ;  /* 0x00000014ff047299 */ /* 0x000fe40008011604 */
[----:B------:R-:W-:-:S02]  /*3010*/  @UP3 USHF.R.U32.HI UR5, URZ, UR15, UR6 ;  /* 0x0000000fff053299 */ /* 0x000fc40008011606 */
[----:B------:R-:W-:Y:S01]  /*3020*/  USHF.R.U32.HI UR17, URZ, UR17, UR8 ;  /* 0x00000011ff117299 */ /* 0x000fe20008011608 */
[----:B------:R-:W-:Y:S01]  /*3030*/  UMOV UR6, UR11 ;  /* 0x0000000b00067c82 */ /* 0x000fe20008000000 */
[----:B------:R-:W-:Y:S02]  /*3040*/  USEL UR4, UR58, UR4, !UP0 ;  /* 0x000000043a047287 */ /* 0x000fe4000c000000 */
[----:B------:R-:W-:Y:S02]  /*3050*/  @UP3 USHF.R.U32.HI UR12, URZ, UR15, UR6 ;  /* 0x0000000fff0c3299 */ /* 0x000fe40008011606 */
[----:B------:R-:W-:Y:S02]  /*3060*/  UIMAD UR6, UR39, UR5, URZ ;  /* 0x00000005270672a4 */ /* 0x000fe4000f8e02ff */
[----:B------:R-:W-:Y:S02]  /*3070*/  USEL UR5, UR59, UR17, !UP2 ;  /* 0x000000113b057287 */ /* 0x000fe4000d000000 */
[----:B------:R-:W-:-:S02]  /*3080*/  UIMAD UR8, UR39, UR12, URZ ;  /* 0x0000000c270872a4 */ /* 0x000fc4000f8e02ff */
[----:B------:R-:W-:Y:S02]  /*3090*/  UISETP.GE.AND UP0, UPT, UR4, UR6, UPT ;  /* 0x000000060400728c */ /* 0x000fe4000bf06270 */
[----:B------:R-:W-:Y:S02]  /*30a0*/  UIMAD.WIDE.U32 UR6, UR4, UR14, URZ ;  /* 0x0000000e040672a5 */ /* 0x000fe4000f8e00ff */
[----:B------:R-:W-:Y:S02]  /*30b0*/  UISETP.GE.OR UP0, UPT, UR5, UR8, UP0 ;  /* 0x000000080500728c */ /* 0x000fe40008706670 */
[----:B------:R-:W-:Y:S02]  /*30c0*/  UIMAD.WIDE.U32 UR8, UR5, UR14, URZ ;  /* 0x0000000e050872a5 */ /* 0x000fe4000f8e00ff */
[----:B------:R-:W-:Y:S01]  /*30d0*/  UIADD3 UR10, UPT, UPT, -UR4, URZ, URZ ;  /* 0x000000ff040a7290 */ /* 0x000fe2000fffe1ff */
[----:B------:R-:W-:Y:S02]  /*30e0*/  UMOV UR6, UR7 ;  /* 0x0000000700067c82 */ /* 0x000fe40008000000 */
[----:B------:R-:W-:-:S02]  /*30f0*/  USHF.R.U32.HI UR6, URZ, UR15, UR6 ;  /* 0x0000000fff067299 */ /* 0x000fc40008011606 */
[----:B------:R-:W-:Y:S02]  /*3100*/  UIMAD UR10, UR18, UR10, UR58 ;  /* 0x0000000a120a72a4 */ /* 0x000fe4000f8e023a */
[----:B------:R-:W-:Y:S01]  /*3110*/  USEL UR6, UR4, UR6, !UP3 ;  /* 0x0000000604067287 */ /* 0x000fe2000d800000 */
[----:B------:R-:W-:Y:S01]  /*3120*/  @!UP0 UMOV UR7, UR9 ;  /* 0x0000000900078c82 */ /* 0x000fe20008000000 */
[----:B------:R-:W-:Y:S02]  /*3130*/  UIADD3 UR9, UPT, UPT, -UR5, URZ, URZ ;  /* 0x000000ff05097290 */ /* 0x000fe4000fffe1ff */
[----:B------:R-:W-:Y:S02]  /*3140*/  @!UP0 USHF.R.U32.HI UR7, URZ, UR15, UR7 ;  /* 0x0000000fff078299 */ /* 0x000fe40008011607 */
[----:B------:R-:W-:Y:S02]  /*3150*/  UIADD3 UR8, UPT, UPT, -UR6, URZ, URZ ;  /* 0x000000ff06087290 */ /* 0x000fe4000fffe1ff */
[----:B------:R-:W-:-:S02]  /*3160*/  @!UP0 USEL UR7, UR5, UR7, !UP3 ;  /* 0x0000000705078287 */ /* 0x000fc4000d800000 */
[----:B------:R-:W-:Y:S02]  /*3170*/  UIMAD UR8, UR39, UR8, UR4 ;  /* 0x00000008270872a4 */ /* 0x000fe4000f8e0204 */
[----:B------:R-:W-:Y:S02]  /*3180*/  @!UP0 UIADD3 UR6, UPT, UPT, UR6, -UR7, URZ ;  /* 0x8000000706068290 */ /* 0x000fe4000fffe0ff */
[----:B------:R-:W-:Y:S02]  /*3190*/  @!UP0 UIMAD UR7, UR8, UR12, UR7 ;  /* 0x0000000c080782a4 */ /* 0x000fe4000f8e0207 */
[----:B------:R-:W-:Y:S02]  /*31a0*/  @!UP0 UIMAD UR4, UR39, UR6, UR5 ;  /* 0x00000006270482a4 */ /* 0x000fe4000f8e0205 */
[----:B------:R-:W-:Y:S02]  /*31b0*/  UIMAD UR6, UR13, UR9, UR59 ;  /* 0x000000090d0672a4 */ /* 0x000fe4000f8e023b */
[----:B------:R-:W-:Y:S01]  /*31c0*/  UIMAD UR58, UR4, UR18, UR10 ;  /* 0x00000012043a72a4 */ /* 0x000fe2000f8e020a */
[----:B------:R-:W-:-:S02]  /*31d0*/  @!UP0 UMOV UR5, UR7 ;  /* 0x0000000700058c82 */ /* 0x000fc40008000000 */
[----:B------:R-:W-:-:S12]  /*31e0*/  UIMAD UR59, UR5, UR13, UR6 ;  /* 0x0000000d053b72a4 */ /* 0x000fd8000f8e0206 */
.L_x_38:
[----:B------:R-:W1:Y:S02]  /*31f0*/  LDCU UR4, c[0x0][0xc30] ;  /* 0x00018600ff0477ac */ /* 0x000e640008000800 */
[----:B-1----:R-:W-:-:S09]  /*3200*/  UISETP.NE.AND UP0, UPT, UR4, 0x1, UPT ;  /* 0x000000010400788c */ /* 0x002fd2000bf05270 */
[----:B------:R-:W-:Y:S05]  /*3210*/  BRA.U UP0, `(.L_x_39) ;  /* 0x0000000100447547 */ /* 0x000fea000b800000 */
[----:B------:R-:W1:Y:S01]  /*3220*/  LDCU.128 UR8, c[0x0][0xc10] ;  /* 0x00018200ff0877ac */ /* 0x000e620008000c00 */
[----:B------:R-:W2:Y:S01]  /*3230*/  LDCU UR12, c[0x0][0xc0c] ;  /* 0x00018180ff0c77ac */ /* 0x000ea20008000800 */
[----:B------:R-:W4:Y:S01]  /*3240*/  LDCU UR13, c[0x0][0xc20] ;  /* 0x00018400ff0d77ac */ /* 0x000f220008000800 */
[----:B-1----:R-:W-:Y:S02]  /*3250*/  UIMAD.WIDE.U32 UR6, UR59, UR8, URZ ;  /* 0x000000083b0672a5 */ /* 0x002fe4000f8e00ff */
[----:B------:R-:W-:Y:S02]  /*3260*/  UIMAD.WIDE.U32 UR4, UR58, UR11, URZ ;  /* 0x0000000b3a0472a5 */ /* 0x000fe4000f8e00ff */
[----:B--2---:R-:W-:Y:S02]  /*3270*/  UISETP.NE.AND UP2, UPT, UR12, 0x1, UPT ;  /* 0x000000010c00788c */ /* 0x004fe4000bf45270 */
[----:B------:R-:W-:Y:S01]  /*3280*/  UISETP.NE.AND UP0, UPT, UR10, 0x1, UPT ;  /* 0x000000010a00788c */ /* 0x000fe2000bf05270 */
[----:B------:R-:W-:-:S02]  /*3290*/  UMOV UR6, UR7 ;  /* 0x0000000700067c82 */ /* 0x000fc40008000000 */
[----:B------:R-:W-:Y:S01]  /*32a0*/  UMOV UR4, UR5 ;  /* 0x0000000500047c82 */ /* 0x000fe20008000000 */
[----:B------:R-:W-:Y:S02]  /*32b0*/  USHF.R.U32.HI UR6, URZ, UR9, UR6 ;  /* 0x00000009ff067299 */ /* 0x000fe40008011606 */
[----:B----4-:R-:W-:Y:S02]  /*32c0*/  USHF.R.U32.HI UR4, URZ, UR13, UR4 ;  /* 0x0000000dff047299 */ /* 0x010fe40008011604 */
[----:B------:R-:W-:Y:S02]  /*32d0*/  USEL UR5, UR59, UR6, !UP2 ;  /* 0x000000063b057287 */ /* 0x000fe4000d000000 */
[----:B------:R-:W-:-:S04]  /*32e0*/  USEL UR4, UR58, UR4, !UP0 ;  /* 0x000000043a047287 */ /* 0x000fc8000c000000 */
[----:B------:R-:W-:Y:S02]  /*32f0*/  UIADD3 UR6, UPT, UPT, UR5, -UR4, URZ ;  /* 0x8000000405067290 */ /* 0x000fe4000fffe0ff */
[----:B------:R-:W-:Y:S02]  /*3300*/  UIADD3 UR4, UPT, UPT, -UR5, UR4, URZ ;  /* 0x0000000405047290 */ /* 0x000fe4000fffe1ff */
[----:B------:R-:W-:Y:S02]  /*3310*/  UIMAD UR58, UR6, UR10, UR58 ;  /* 0x0000000a063a72a4 */ /* 0x000fe4000f8e023a */
[----:B------:R-:W-:-:S12]  /*3320*/  UIMAD UR59, UR4, UR12, UR59 ;  /* 0x0000000c043b72a4 */ /* 0x000fd8000f8e023b */
.L_x_39:
[----:B------:R-:W-:Y:S02]  /*3330*/  R2UR UR5, R64 ;  /* 0x00000000400572ca */ /* 0x000fe400000e0000 */
[----:B------:R-:W-:Y:S02]  /*3340*/  R2UR UR4, R63 ;  /* 0x000000003f0472ca */ /* 0x000fe400000e0000 */
[----:B------:R-:W-:Y:S02]  /*3350*/  PLOP3.LUT P1, PT, PT, PT, PT, 0x80, 0x8 ;  /* 0x000000000008781c */ /* 0x000fe40003f2f070 */
[----:B------:R-:W-:-:S07]  /*3360*/  LOP3.LUT R2, R2, 0x1, RZ, 0x3c, !PT ;  /* 0x0000000102027812 */ /* 0x000fce00078e3cff */
[----:B------:R-:W-:Y:S02]  /*3370*/  UIADD3 UR20, UPT, UPT, UR59, UR5, URZ ;  /* 0x000000053b147290 */ /* 0x000fe4000fffe0ff */
[----:B------:R-:W-:Y:S01]  /*3380*/  UIADD3 UR18, UPT, UPT, UR58, UR4, URZ ;  /* 0x000000043a127290 */ /* 0x000fe2000fffe0ff */
[----:B------:R-:W-:Y:S11]  /*3390*/  BRA.U UP1, `(.L_x_40) ;  /* 0xffffffe5016c7547 */ /* 0x000ff6000b83ffff */
[----:B------:R-:W-:Y:S01]  /*33a0*/  UIADD3 UR33, UPT, UPT, UR33, 0x80, URZ ;  /* 0x0000008021217890 */ /* 0x000fe2000fffe0ff */
[----:B------:R-:W-:-:S03]  /*33b0*/  MOV R3, UR32 ;  /* 0x0000002000037c02 */ /* 0x000fc60008000f00 */
[----:B------:R-:W-:Y:S01]  /*33c0*/  ULEA UR4, UR36, UR33, 0x3 ;  /* 0x0000002124047291 */ /* 0x000fe2000f8e18ff */
[----:B------:R-:W-:-:S08]  /*33d0*/  SHF.L.U32 R3, R3, 0x1f, RZ ;  /* 0x0000001f03037819 */ /* 0x000fd000000006ff */
[----:B------:R-:W1:Y:S02]  /*33e0*/  SYNCS.PHASECHK.TRANS64.TRYWAIT P0, [UR4], R3 ;  /* 0x00000003ff0075a7 */ /* 0x000e640008001104 */
[----:B-1----:R-:W-:Y:S05]  /*33f0*/  @!P0 BRA `(.L_x_41) ;  /* 0x0000006400ec8947 */ /* 0x002fea0003800000 */
.L_x_144:
[----:B------:R-:W-:-:S04]  /*3400*/  UIADD3 UR4, UPT, UPT, UR36, 0x1, URZ ;  /* 0x0000000124047890 */ /* 0x000fc8000fffe0ff */
[----:B------:R-:W-:-:S04]  /*3410*/  UISETP.NE.AND UP0, UPT, UR4, 0x10, UPT ;  /* 0x000000100400788c */ /* 0x000fc8000bf05270 */
[----:B------:R-:W-:Y:S02]  /*3420*/  USEL UR5, URZ, 0x1, UP0 ;  /* 0x00000001ff057887 */ /* 0x000fe40008000000 */
[----:B------:R-:W-:Y:S02]  /*3430*/  USEL UR4, UR4, URZ, UP0 ;  /* 0x000000ff04047287 */ /* 0x000fe40008000000 */
[----:B------:R-:W-:Y:S02]  /*3440*/  ULOP3.LUT UR6, UR32, UR5, URZ, 0x3c, !UPT ;  /* 0x0000000520067292 */ /* 0x000fe4000f8e3cff */
[----:B------:R-:W-:-:S04]  /*3450*/  ULEA UR5, UR4, UR33, 0x3 ;  /* 0x0000002104057291 */ /* 0x000fc8000f8e18ff */
[----:B-1----:R-:W-:-:S04]  /*3460*/  MOV R3, UR6 ;  /* 0x0000000600037c02 */ /* 0x002fc80008000f00 */
[----:B------:R-:W-:-:S04]  /*3470*/  SHF.L.U32 R3, R3, 0x1f, RZ ;  /* 0x0000001f03037819 */ /* 0x000fc800000006ff */
[----:B------:R-:W1:Y:S02]  /*3480*/  SYNCS.PHASECHK.TRANS64.TRYWAIT P0, [UR5], R3 ;  /* 0x00000003ff0075a7 */ /* 0x000e640008001105 */
[----:B-1----:R-:W-:Y:S05]  /*3490*/  @!P0 BRA `(.L_x_42) ;  /* 0x0000006400dc8947 */ /* 0x002fea0003800000 */
.L_x_146:
        /* <DEDUP_REMOVED lines=10> */
.L_x_148:
        /* <DEDUP_REMOVED lines=10> */
.L_x_150:
        /* <DEDUP_REMOVED lines=10> */
.L_x_152:
        /* <DEDUP_REMOVED lines=10> */
.L_x_154:
        /* <DEDUP_REMOVED lines=10> */
.L_x_156:
        /* <DEDUP_REMOVED lines=10> */
.L_x_158:
        /* <DEDUP_REMOVED lines=10> */
.L_x_160:
        /* <DEDUP_REMOVED lines=10> */
.L_x_162:
        /* <DEDUP_REMOVED lines=10> */
.L_x_164:
        /* <DEDUP_REMOVED lines=10> */
.L_x_166:
        /* <DEDUP_REMOVED lines=10> */
.L_x_168:
        /* <DEDUP_REMOVED lines=10> */
.L_x_170:
        /* <DEDUP_REMOVED lines=10> */
.L_x_172:
[----:B------:R-:W-:-:S04]  /*3cc0*/  UIADD3 UR4, UPT, UPT, UR4, 0x1, URZ ;  /* 0x0000000104047890 */ /* 0x000fc8000fffe0ff */
[----:B------:R-:W-:-:S04]  /*3cd0*/  UISETP.NE.AND UP0, UPT, UR4, 0x10, UPT ;  /* 0x000000100400788c */ /* 0x000fc8000bf05270 */
[----:B------:R-:W-:Y:S02]  /*3ce0*/  USEL UR5, URZ, 0x1, UP0 ;  /* 0x00000001ff057887 */ /* 0x000fe40008000000 */
[----:B------:R-:W-:Y:S02]  /*3cf0*/  USEL UR4, UR4, URZ, UP0 ;  /* 0x000000ff04047287 */ /* 0x000fe40008000000 */
[----:B------:R-:W-:Y:S02]  /*3d00*/  ULOP3.LUT UR5, UR6, UR5, URZ, 0x3c, !UPT ;  /* 0x0000000506057292 */ /* 0x000fe4000f8e3cff */
[----:B------:R-:W-:-:S04]  /*3d10*/  ULEA UR4, UR4, UR33, 0x3 ;  /* 0x0000002104047291 */ /* 0x000fc8000f8e18ff */
[----:B------:R-:W-:Y:S02]  /*3d20*/  IMAD.U32 R2, RZ, RZ, UR5 ;  /* 0x00000005ff027e24 */ /* 0x000fe4000f8e00ff */
[----:B-1----:R-:W-:-:S03]  /*3d30*/  MOV R0, UR4 ;  /* 0x0000000400007c02 */ /* 0x002fc60008000f00 */
[----:B------:R-:W-:-:S07]  /*3d40*/  SHF.L.U32 R3, R2, 0x1f, RZ ;  /* 0x0000001f02037819 */ /* 0x000fce00000006ff */
.L_x_56:
[----:B-1----:R1:W2:Y:S02]  /*3d50*/  SYNCS.PHASECHK.TRANS64.TRYWAIT P0, [R0+URZ], R3 ;  /* 0x00000003000075a7 */ /* 0x0022a400080011ff */
[----:B--2---:R-:W-:Y:S05]  /*3d60*/  @!P0 NANOSLEEP.SYNCS 0x989680 ;  /* 0x009896800000895d */ /* 0x004fea0003900000 */
[----:B------:R-:W2:Y:S02]  /*3d70*/  @!P0 SYNCS.PHASECHK.TRANS64 P0, [R0+URZ], R3 ;  /* 0x00000003000085a7 */ /* 0x000ea400080010ff */
[----:B--23--:R-:W-:Y:S05]  /*3d80*/  @P0 EXIT ;  /* 0x000000000000094d */ /* 0x00cfea0003800000 */
[----:B------:R-:W-:Y:S05]  /*3d90*/  BRA `(.L_x_56) ;  /* 0xfffffffc00ec7947 */ /* 0x000fea000383ffff */
.L_x_22:
[----:B------:R-:W2:Y:S02]  /*3da0*/  S2UR UR4, SR_CgaCtaId ;  /* 0x00000000000479c3 */ /* 0x000ea40000008800 */
[----:B--2---:R-:W-:-:S04]  /*3db0*/  UISETP.NE.AND UP0, UPT, UR4, URZ, UPT ;  /* 0x000000ff0400728c */ /* 0x004fc8000bf05270 */
[----:B------:R-:W-:-:S09]  /*3dc0*/  UISETP.NE.OR UP0, UPT, UR19, 0x1, UP0 ;  /* 0x000000011300788c */ /* 0x000fd20008705670 */
[----:B------:R-:W-:Y:S05]  /*3dd0*/  BRA.U UP0, `(.L_x_57) ;  /* 0x0000000100b47547 */ /* 0x000fea000b800000 */
[----:B------:R-:W2:Y:S01]  /*3de0*/  S2UR UR5, SR_CgaCtaId ;  /* 0x00000000000579c3 */ /* 0x000ea20000008800 */
[----:B------:R-:W-:Y:S01]  /*3df0*/  UMOV UR4, 0x400 ;  /* 0x0000040000047882 */ /* 0x000fe20000000000 */
[----:B------:R-:W-:Y:S01]  /*3e00*/  HFMA2 R2, -RZ, RZ, 0, 5.9604644775390625e-08 ;  /* 0x00000001ff027431 */ /* 0x000fe200000001ff */
[----:B------:R-:W-:Y:S01]  /*3e10*/  ISETP.GE.U32.AND P0, PT, R3, 0x2, PT ;  /* 0x000000020300780c */ /* 0x000fe20003f06070 */
[----:B------:R-:W-:Y:S01]  /*3e20*/  IMAD.MOV.U32 R8, RZ, RZ, RZ ;  /* 0x000000ffff087224 */ /* 0x000fe200078e00ff */
[----:B--2---:R-:W-:-:S04]  /*3e30*/  ULEA UR4, UR5, UR4, 0x18 ;  /* 0x0000000405047291 */ /* 0x004fc8000f8ec0ff */
[----:B------:R-:W-:Y:S02]  /*3e40*/  UIADD3 UR5, UPT, UPT, UR4, 0x148, URZ ;  /* 0x0000014804057890 */ /* 0x000fe4000fffe0ff */
[----:B------:R-:W-:Y:S02]  /*3e50*/  UIADD3 UR8, UPT, UPT, UR4, 0x140, URZ ;  /* 0x0000014004087890 */ /* 0x000fe4000fffe0ff */
[----:B------:R-:W-:-:S12]  /*3e60*/  UPRMT UR5, URZ, 0x654, UR5 ;  /* 0x00000654ff057896 */ /* 0x000fd80008000005 */
.L_x_60:
[----:B------:R-:W-:Y:S01]  /*3e70*/  SHF.L.U32 R7, R2, 0x1f, RZ ;  /* 0x0000001f02077819 */ /* 0x000fe200000006ff */
[----:B------:R-:W-:Y:S02]  /*3e80*/  IMAD.U32 R4, RZ, RZ, UR8 ;  /* 0x00000008ff047e24 */ /* 0x000fe4000f8e00ff */
[----:B------:R-:W-:Y:S01]  /*3e90*/  @!P0 IMAD.MOV.U32 R5, RZ, RZ, 0x10 ;  /* 0x00000010ff058424 */ /* 0x000fe200078e00ff */
[----:B------:R-:W2:Y:S02]  /*3ea0*/  SYNCS.PHASECHK.TRANS64.TRYWAIT P1, [UR4+0x148], R7 ;  /* 0x00014807ff0075a7 */ /* 0x000ea40008021104 */
[----:B------:R-:W-:-:S04]  /*3eb0*/  PRMT R9, R3, 0x654, R4 ;  /* 0x0000065403097816 */ /* 0x000fc80000000004 */
[----:B------:R-:W-:Y:S01]  /*3ec0*/  SEL R0, R9, R0, !P0 ;  /* 0x0000000009007207 */ /* 0x000fe20004000000 */
[----:B--2---:R-:W-:Y:S06]  /*3ed0*/  @!P1 BRA `(.L_x_58) ;  /* 0x00000060009c9947 */ /* 0x004fec0003800000 */
.L_x_174:
[----:B------:R-:W-:Y:S01]  /*3ee0*/  UIADD3 UR6, UPT, UPT, UR4, 0x180, URZ ;  /* 0x0000018004067890 */ /* 0x000fe2000fffe0ff */
[----:B------:R3:W-:Y:S01]  /*3ef0*/  @!P0 SYNCS.ARRIVE.TRANS64.RED RZ, [R0+URZ], R5 ;  /* 0x0000000500ff89a7 */ /* 0x0007e200080004ff */
[----:B------:R-:W-:Y:S01]  /*3f00*/  UIADD3 UR7, UPT, UPT, UR4, 0x140, URZ ;  /* 0x0000014004077890 */ /* 0x000fe2000fffe0ff */
[----:B------:R-:W-:-:S08]  /*3f10*/  LOP3.LUT R2, R2, 0x1, RZ, 0x3c, !PT ;  /* 0x0000000102027812 */ /* 0x000fd000078e3cff */
[----:B------:R-:W-:Y:S06]  /*3f20*/  UGETNEXTWORKID.BROADCAST [UR6], [UR7] ;  /* 0x00000000060073ca */ /* 0x000fec0008000100 */
[----:B---3--:R-:W-:-:S04]  /*3f30*/  SHF.L.U32 R5, R8, 0x1f, RZ ;  /* 0x0000001f08057819 */ /* 0x008fc800000006ff */
[----:B------:R-:W3:Y:S02]  /*3f40*/  SYNCS.PHASECHK.TRANS64.TRYWAIT P1, [UR4+0x140], R5 ;  /* 0x00014005ff0075a7 */ /* 0x000ee40008021104 */
[----:B---3--:R-:W-:Y:S05]  /*3f50*/  @!P1 BRA `(.L_x_59) ;  /* 0x0000006000949947 */ /* 0x008fea0003800000 */
.L_x_176:
[----:B--2---:R-:W2:Y:S01]  /*3f60*/  LDS.128 R4, [UR4+0x180] ;  /* 0x00018004ff047984 */ /* 0x004ea20008000c00 */
[----:B------:R-:W-:Y:S01]  /*3f70*/  LOP3.LUT R8, R8, 0x1, RZ, 0x3c, !PT ;  /* 0x0000000108087812 */ /* 0x000fe200078e3cff */
[----:B------:R-:W-:Y:S01]  /*3f80*/  @!PT LDS RZ, [RZ] ;  /* 0x00000000fffff984 */ /* 0x000fe20000000800 */
[----:B------:R-:W-:Y:S01]  /*3f90*/  @!PT LDS RZ, [RZ] ;  /* 0x00000000fffff984 */ /* 0x000fe20000000800 */
[----:B------:R-:W-:Y:S01]  /*3fa0*/  @!PT LDS RZ, [RZ] ;  /* 0x00000000fffff984 */ /* 0x000fe20000000800 */
[----:B------:R-:W-:Y:S01]  /*3fb0*/  @!PT LDS RZ, [RZ] ;  /* 0x00000000fffff984 */ /* 0x000fe20000000800 */
[----:B------:R3:W-:Y:S06]  /*3fc0*/  MEMBAR.ALL.CTA ;  /* 0x0000000000007992 */ /* 0x0007ec0000008000 */
[----:B---3--:R-:W3:Y:S02]  /*3fd0*/  FENCE.VIEW.ASYNC.S ;  /* 0x00000000000073c6 */ /* 0x008ee40000000000 */
[----:B---3--:R-:W-:Y:S01]  /*3fe0*/  SYNCS.ARRIVE.TRANS64.RED.A1T0 RZ, [UR5], RZ ;  /* 0x000000ffffff79a7 */ /* 0x008fe20008100405 */
[----:B--2---:R-:W-:-:S13]  /*3ff0*/  LOP3.LUT P1, RZ, R6, 0x1, RZ, 0xc0, !PT ;  /* 0x0000000106ff7812 */ /* 0x004fda000782c0ff */
[----:B------:R-:W-:Y:S05]  /*4000*/  @P1 BRA `(.L_x_60) ;  /* 0xfffffffc00981947 */ /* 0x000fea000383ffff */
[----:B------:R-:W-:-:S04]  /*4010*/  SHF.L.U32 R0, R2, 0x1f, RZ ;  /* 0x0000001f02007819 */ /* 0x000fc800000006ff */
[----:B------:R-:W2:Y:S02]  /*4020*/  SYNCS.PHASECHK.TRANS64 P0, [UR4+0x148], R0 ;  /* 0x00014800ff0075a7 */ /* 0x000ea40008001004 */
[----:B-12---:R-:W-:Y:S05]  /*4030*/  @P0 EXIT ;  /* 0x000000000000094d */ /* 0x006fea0003800000 */
[----:B------:R-:W-:-:S07]  /*4040*/  MOV R0, UR4 ;  /* 0x0000000400007c02 */ /* 0x000fce0008000f00 */
.L_x_61:
[----:B-1----:R-:W-:-:S04]  /*4050*/  SHF.L.U32 R3, R2, 0x1f, RZ ;  /* 0x0000001f02037819 */ /* 0x002fc800000006ff */
[----:B------:R1:W2:Y:S03]  /*4060*/  SYNCS.PHASECHK.TRANS64.TRYWAIT P0, [R0+URZ+0x148], R3 ;  /* 0x00014803000075a7 */ /* 0x0002a600080011ff */
[----:B--2---:R-:W-:Y:S05]  /*4070*/  @!P0 NANOSLEEP.SYNCS 0x989680 ;  /* 0x009896800000895d */ /* 0x004fea0003900000 */
[----:B------:R-:W2:Y:S02]  /*4080*/  @!P0 SYNCS.PHASECHK.TRANS64 P0, [R0+URZ+0x148], R3 ;  /* 0x00014803000085a7 */ /* 0x000ea400080010ff */
[----:B--2---:R-:W-:Y:S05]  /*4090*/  @P0 EXIT ;  /* 0x000000000000094d */ /* 0x004fea0003800000 */
[----:B------:R-:W-:Y:S05]  /*40a0*/  BRA `(.L_x_61) ;  /* 0xfffffffc00e87947 */ /* 0x000fea000383ffff */
.L_x_57:
[----:B------:R-:W-:Y:S05]  /*40b0*/  BRA.U UP4, `(.L_x_62) ;  /* 0x0000001104a07547 */ /* 0x000fea000b800000 */
[----:B------:R-:W2:Y:S01]  /*40c0*/  S2UR UR4, SR_CgaCtaId ;  /* 0x00000000000479c3 */ /* 0x000ea20000008800 */
[----:B------:R-:W-:Y:S01]  /*40d0*/  UMOV UR5, 0x40 ;  /* 0x0000004000057882 */ /* 0x000fe20000000000 */
[----:B------:R-:W-:Y:S01]  /*40e0*/  NOP ;  /* 0x0000000000007918 */ /* 0x000fe20000000000 */
[----:B------:R-:W-:Y:S01]  /*40f0*/  UMOV UR6, 0x400 ;  /* 0x0000040000067882 */ /* 0x000fe20000000000 */
[----:B--2---:R-:W-:Y:S02]  /*4100*/  ULEA UR5, UR4, UR5, 0x18 ;  /* 0x0000000504057291 */ /* 0x004fe4000f8ec0ff */
[----:B------:R-:W-:-:S07]  /*4110*/  ULEA UR6, UR4, UR6, 0x18 ;  /* 0x0000000604067291 */ /* 0x000fce000f8ec0ff */
[----:B------:R-:W2:Y:S02]  /*4120*/  LDS.U8 R3, [UR5+0x1c] ;  /* 0x00001c05ff037984 */ /* 0x000ea40008000000 */
[----:B--2---:R-:W-:-:S13]  /*4130*/  ISETP.NE.AND P0, PT, R3, RZ, PT ;  /* 0x000000ff0300720c */ /* 0x004fda0003f05270 */
[----:B------:R-:W-:Y:S05]  /*4140*/  @P0 BRA `(.L_x_63) ;  /* 0x0000000400080947 */ /* 0x000fea0003800000 */
[----:B------:R-:W-:Y:S02]  /*4150*/  UISETP.NE.U32.AND UP1, UPT, UR41, 0x1, UPT ;  /* 0x000000012900788c */ /* 0x000fe4000bf25070 */
[----:B------:R-:W-:-:S07]  /*4160*/  UIADD3 UR7, UPT, UPT, UR5, 0x8, URZ ;  /* 0x0000000805077890 */ /* 0x000fce000fffe0ff */
[----:B------:R-:W-:Y:S05]  /*4170*/  BRA.U !UP1, `(.L_x_64) ;  /* 0x00000001099c7547 */ /* 0x000fea000b800000 */
[----:B------:R-:W-:Y:S01]  /*4180*/  ELECT P0, URZ, PT ;  /* 0x0000000000ff782f */ /* 0x000fe20003800000 */
[----:B------:R-:W-:-:S12]  /*4190*/  BSSY B0, `(.L_x_64) ;  /* 0x0000025000007945 */ /* 0x000fd80003800000 */
[----:B------:R-:W-:Y:S05]  /*41a0*/  @!P0 BRA `(.L_x_65) ;  /* 0x00000000008c8947 */ /* 0x000fea0003800000 */
[----:B------:R-:W-:-:S05]  /*41b0*/  UMOV UR4, 0x10 ;  /* 0x0000001000047882 */ /* 0x000fca0000000000 */
[----:B------:R-:W-:Y:S04]  /*41c0*/  DEPBAR.LE SB2, 0x36 ;  /* 0x0000ad800000791a */ /* 0x000fe80000000000 */
[----:B------:R-:W2:Y:S02]  /*41d0*/  UTCATOMSWS.2CTA.FIND_AND_SET.ALIGN UP0, UR4, UR4 ;  /* 0x00000004000475e3 */ /* 0x000ea40008200800 */
[----:B--2---:R-:W-:Y:S01]  /*41e0*/  MOV R10, UR4 ;  /* 0x00000004000a7c02 */ /* 0x004fe20008000f00 */
[----:B------:R-:W-:Y:S06]  /*41f0*/  BRA.U UP0, `(.L_x_66) ;  /* 0x0000000100187547 */ /* 0x000fec000b800000 */
.L_x_67:
[----:B------:R-:W-:Y:S05]  /*4200*/  NANOSLEEP 0x64 ;  /* 0x000000640000795d */ /* 0x000fea0003800000 */
[----:B------:R-:W-:-:S05]  /*4210*/  UMOV UR4, 0x10 ;  /* 0x0000001000047882 */ /* 0x000fca0000000000 */
[----:B------:R-:W-:Y:S04]  /*4220*/  DEPBAR.LE SB2, 0x36 ;  /* 0x0000ad800000791a */ /* 0x000fe80000000000 */
[----:B------:R-:W2:Y:S02]  /*4230*/  UTCATOMSWS.2CTA.FIND_AND_SET.ALIGN UP0, UR4, UR4 ;  /* 0x00000004000475e3 */ /* 0x000ea40008200800 */
[----:B--2---:R-:W-:Y:S01]  /*4240*/  MOV R10, UR4 ;  /* 0x00000004000a7c02 */ /* 0x004fe20008000f00 */
[----:B------:R-:W-:Y:S05]  /*4250*/  BRA.U !UP0, `(.L_x_67) ;  /* 0xfffffffd08e87547 */ /* 0x000fea000b83ffff */
.L_x_66:
[----:B------:R-:W2:Y:S01]  /*4260*/  LDS R6, [UR5+0x10] ;  /* 0x00001005ff067984 */ /* 0x000ea20008000800 */
[----:B------:R-:W-:Y:S01]  /*4270*/  IMAD.U32 R3, RZ, RZ, UR6 ;  /* 0x00000006ff037e24 */ /* 0x000fe2000f8e00ff */
[----:B------:R-:W-:-:S03]  /*4280*/  MOV R4, UR40 ;  /* 0x0000002800047c02 */ /* 0x000fc60008000f00 */
[----:B------:R-:W-:Y:S01]  /*4290*/  VIADD R3, R3, 0x190 ;  /* 0x0000019003037836 */ /* 0x000fe20000000000 */
[----:B--2---:R-:W-:-:S04]  /*42a0*/  SHF.L.U32 R6, R6, 0x1f, RZ ;  /* 0x0000001f06067819 */ /* 0x004fc800000006ff */
[----:B------:R-:W2:Y:S02]  /*42b0*/  SYNCS.PHASECHK.TRANS64.TRYWAIT P0, [UR5+0x8], R6 ;  /* 0x00000806ff0075a7 */ /* 0x000ea40008001105 */
[----:B--2---:R-:W-:Y:S05]  /*42c0*/  @P0 BRA `(.L_x_68) ;  /* 0x0000000000080947 */ /* 0x004fea0003800000 */
[----:B------:R-:W2:Y:S02]  /*42d0*/  SYNCS.PHASECHK.TRANS64.TRYWAIT P0, [UR5+0x8], R6 ;  /* 0x00000806ff0075a7 */ /* 0x000ea40008001105 */
[----:B--2---:R-:W-:Y:S05]  /*42e0*/  @!P0 BRA `(.L_x_69) ;  /* 0x0000005c00c88947 */ /* 0x004fea0003800000 */
.L_x_68:
[----:B------:R-:W-:Y:S01]  /*42f0*/  PRMT R4, R4, 0x654, R3 ;  /* 0x0000065404047816 */ /* 0x000fe20000000003 */
[----:B------:R-:W-:Y:S01]  /*4300*/  HFMA2 R3, -RZ, RZ, 0, 5.9604644775390625e-08 ;  /* 0x00000001ff037431 */ /* 0x000fe200000001ff */
[----:B------:R-:W-:Y:S01]  /*4310*/  UPRMT UR4, UR40, 0x654, UR7 ;  /* 0x0000065428047896 */ /* 0x000fe20008000007 */
[----:B------:R-:W-:Y:S02]  /*4320*/  IMAD.MOV.U32 R7, RZ, RZ, 0xffff ;  /* 0x0000ffffff077424 */ /* 0x000fe400078e00ff */
[----:B--2---:R-:W-:Y:S02]  /*4330*/  IMAD.MOV.U32 R6, RZ, RZ, 0x4 ;  /* 0x00000004ff067424 */ /* 0x004fe400078e00ff */
[----:B------:R-:W-:Y:S01]  /*4340*/  IMAD.SHL.U32 R9, R10, 0x20, RZ ;  /* 0x000000200a097824 */ /* 0x000fe200078e00ff */
[----:B------:R-:W-:Y:S02]  /*4350*/  MOV R5, UR4 ;  /* 0x0000000400057c02 */ /* 0x000fe40008000f00 */
[-C--:B------:R-:W-:Y:S01]  /*4360*/  SHF.L.U32 R8, R7, R10.reuse, RZ ;  /* 0x0000000a07087219 */ /* 0x080fe200000006ff */
[----:B------:R2:W-:Y:S01]  /*4370*/  SYNCS.ARRIVE.TRANS64.RED RZ, [UR4], R6 ;  /* 0x00000006ffff79a7 */ /* 0x0005e20008000404 */
[----:B------:R-:W-:Y:S01]  /*4380*/  SHF.L.U32 R7, R3, R10, RZ ;  /* 0x0000000a03077219 */ /* 0x000fe200000006ff */
[----:B------:R2:W-:Y:S04]  /*4390*/  STS [UR6+0x190], R9 ;  /* 0x00019009ff007988 */ /* 0x0005e80008000806 */
[----:B------:R2:W-:Y:S04]  /*43a0*/  STAS [R4.64], R10 ;  /* 0x0000000a04007dbd */ /* 0x0005e8000c0008ff */
[----:B------:R2:W-:Y:S04]  /*43b0*/  ATOMS.OR RZ, [UR5+0x14], R8 ;  /* 0x00001408ffff798c */ /* 0x0005e8000b000005 */
[----:B------:R2:W-:Y:S04]  /*43c0*/  ATOMS.OR RZ, [UR5+0x18], R7 ;  /* 0x00001807ffff798c */ /* 0x0005e8000b000005 */
[----:B------:R2:W-:Y:S02]  /*43d0*/  ATOMS.XOR RZ, [UR5+0x10], R3 ;  /* 0x00001003ffff798c */ /* 0x0005e4000b800005 */
.L_x_65:
[----:B-1----:R-:W-:Y:S05]  /*43e0*/  BSYNC B0 ;  /* 0x0000000000007941 */ /* 0x002fea0003800000 */
.L_x_64:
[----:B------:R-:W-:Y:S05]  /*43f0*/  BRA.U UP1, `(.L_x_70) ;  /* 0x00000001016c7547 */ /* 0x000fea000b800000 */
[----:B------:R-:W-:-:S03]  /*4400*/  UMOV UR4, 0xffffffff ;  /* 0xffffffff00047882 */ /* 0x000fc60000000000 */
[----:B------:R-:W-:Y:S05]  /*4410*/  BRA.DIV UR4, `(.L_x_71) ;  /* 0x0000005e04947947 */ /* 0x000fea000b800000 */
[----:B------:R-:W-:-:S13]  /*4420*/  ELECT P6, URZ, PT ;  /* 0x0000000000ff782f */ /* 0x000fda00038c0000 */
.L_x_179:
[----:B------:R-:W-:Y:S05]  /*4430*/  @!P6 BRA `(.L_x_70) ;  /* 0x00000000005ce947 */ /* 0x000fea0003800000 */
[----:B--2---:R-:W2:Y:S02]  /*4440*/  LDS R4, [UR5+0x10] ;  /* 0x00001005ff047984 */ /* 0x004ea40008000800 */
[----:B--2---:R-:W-:-:S04]  /*4450*/  SHF.L.U32 R4, R4, 0x1f, RZ ;  /* 0x0000001f04047819 */ /* 0x004fc800000006ff */
[----:B------:R-:W2:Y:S02]  /*4460*/  SYNCS.PHASECHK.TRANS64.TRYWAIT P0, [UR5+0x8], R4 ;  /* 0x00000804ff0075a7 */ /* 0x000ea40008001105 */
[----:B--2---:R-:W-:Y:S05]  /*4470*/  @P0 BRA `(.L_x_72) ;  /* 0x0000000000080947 */ /* 0x004fea0003800000 */
[----:B------:R-:W2:Y:S02]  /*4480*/  SYNCS.PHASECHK.TRANS64.TRYWAIT P0, [UR5+0x8], R4 ;  /* 0x00000804ff0075a7 */ /* 0x000ea40008001105 */
[----:B--2---:R-:W-:Y:S05]  /*4490*/  @!P0 BRA `(.L_x_73) ;  /* 0x0000005c00948947 */ /* 0x004fea0003800000 */
.L_x_72:
[----:B------:R-:W3:Y:S01]  /*44a0*/  LDS R6, [UR6+0x190] ;  /* 0x00019006ff067984 */ /* 0x000ee20008000800 */
[----:B--2---:R-:W-:Y:S02]  /*44b0*/  HFMA2 R3, -RZ, RZ, 0, 5.9604644775390625e-08 ;  /* 0x00000001ff037431 */ /* 0x004fe400000001ff */
[----:B------:R-:W-:Y:S01]  /*44c0*/  IMAD.MOV.U32 R4, RZ, RZ, 0xffff ;  /* 0x0000ffffff047424 */ /* 0x000fe200078e00ff */
[----:B------:R-:W-:Y:S01]  /*44d0*/  UPRMT UR4, UR40, 0x654, UR7 ;  /* 0x0000065428047896 */ /* 0x000fe20008000007 */
[----:B---3--:R-:W-:-:S03]  /*44e0*/  IMAD.SHL.U32 R5, R6, 0x20, RZ ;  /* 0x0000002006057824 */ /* 0x008fc600078e00ff */
[-C--:B------:R-:W-:Y:S02]  /*44f0*/  SHF.L.U32 R4, R4, R6.reuse, RZ ;  /* 0x0000000604047219 */ /* 0x080fe400000006ff */
[----:B------:R-:W-:Y:S01]  /*4500*/  SHF.L.U32 R6, R3, R6, RZ ;  /* 0x0000000603067219 */ /* 0x000fe200000006ff */
[----:B------:R3:W-:Y:S04]  /*4510*/  STS [UR6+0x190], R5 ;  /* 0x00019005ff007988 */ /* 0x0007e80008000806 */
[----:B------:R3:W-:Y:S04]  /*4520*/  ATOMS.OR RZ, [UR5+0x14], R4 ;  /* 0x00001404ffff798c */ /* 0x0007e8000b000005 */
[----:B------:R3:W-:Y:S01]  /*4530*/  ATOMS.OR RZ, [UR5+0x18], R6 ;  /* 0x00001806ffff798c */ /* 0x0007e2000b000005 */
[----:B------:R-:W-:Y:S03]  /*4540*/  SYNCS.ARRIVE.TRANS64.RED.A1T0 RZ, [UR4], RZ ;  /* 0x000000ffffff79a7 */ /* 0x000fe60008100404 */
[----:B------:R3:W-:Y:S01]  /*4550*/  ATOMS.XOR RZ, [UR5+0x10], R3 ;  /* 0x00001003ffff798c */ /* 0x0007e2000b800005 */
[----:B------:R-:W-:Y:S05]  /*4560*/  BRA `(.L_x_70) ;  /* 0x0000000000107947 */ /* 0x000fea0003800000 */
.L_x_63:
[----:B------:R-:W-:Y:S02]  /*4570*/  MOV R3, 0xffffffff ;  /* 0xffffffff00037802 */ /* 0x000fe40000000f00 */
[----:B------:R-:W-:-:S03]  /*4580*/  MOV R4, 0x45b0 ;  /* 0x000045b000047802 */ /* 0x000fc60000000f00 */
[----:B------:R2:W-:Y:S04]  /*4590*/  STS [UR6+0x190], R3 ;  /* 0x00019003ff007988 */ /* 0x0005e80008000806 */
[----:B-12--5:R-:W-:Y:S05]  /*45a0*/  CALL.REL.NOINC `($__internal_1_$__cuda_sm10x_tcgen05_guardrail_trap_phase_invalid_during_alloc) ;  /* 0x0000006000d07944 */ /* 0x026fea0003c00000 */
.L_x_70:
[----:B------:R-:W-:Y:S05]  /*45b0*/  WARPSYNC.ALL ;  /* 0x0000000000007948 */ /* 0x000fea0003800000 */
[----:B------:R-:W4:Y:S01]  /*45c0*/  S2UR UR21, SR_CgaCtaId ;  /* 0x00000000001579c3 */ /* 0x000f220000008800 */
[----:B------:R-:W-:Y:S01]  /*45d0*/  UMOV UR4, 0x400 ;  /* 0x0000040000047882 */ /* 0x000fe20000000000 */
[----:B------:R-:W-:-:S06]  /*45e0*/  NOP ;  /* 0x0000000000007918 */ /* 0x000fcc0000000000 */
[----:B------:R-:W-:Y:S06]  /*45f0*/  BAR.ARV 0x6, 0xa0 ;  /* 0x0182800000007b1d */ /* 0x000fec0000002000 */
[----:B------:R-:W1:Y:S01]  /*4600*/  LDCU UR7, c[0x0][0x394] ;  /* 0x00007280ff0777ac */ /* 0x000e620008000800 */
[----:B------:R-:W-:Y:S01]  /*4610*/  LOP3.LUT R2, R2, 0xffff, RZ, 0xc0, !PT ;  /* 0x0000ffff02027812 */ /* 0x000fe200078ec0ff */
[----:B------:R-:W-:Y:S01]  /*4620*/  IMAD.MOV.U32 R11, RZ, RZ, 0x1 ;  /* 0x00000001ff0b7424 */ /* 0x000fe200078e00ff */
[----:B------:R-:W-:Y:S01]  /*4630*/  LOP3.LUT R0, R0, 0xffff, RZ, 0xc0, !PT ;  /* 0x0000ffff00007812 */ /* 0x000fe200078ec0ff */
[----:B--2---:R-:W-:Y:S01]  /*4640*/  IMAD.MOV.U32 R10, RZ, RZ, RZ ;  /* 0x000000ffff0a7224 */ /* 0x004fe200078e00ff */
[----:B------:R-:W-:Y:S01]  /*4650*/  R2UR UR22, R2 ;  /* 0x00000000021672ca */ /* 0x000fe200000e0000 */
[----:B------:R-:W-:Y:S01]  /*4660*/  IMAD.MOV.U32 R8, RZ, RZ, RZ ;  /* 0x000000ffff087224 */ /* 0x000fe200078e00ff */
[----:B------:R-:W-:Y:S01]  /*4670*/  R2UR UR37, R0 ;  /* 0x00000000002572ca */ /* 0x000fe200000e0000 */
[----:B------:R-:W-:Y:S01]  /*4680*/  UMOV UR25, URZ ;  /* 0x000000ff00197c82 */ /* 0x000fe20008000000 */
[----:B------:R-:W-:Y:S01]  /*4690*/  UMOV UR18, URZ ;  /* 0x000000ff00127c82 */ /* 0x000fe20008000000 */
[----:B----4-:R-:W-:-:S02]  /*46a0*/  ULEA UR21, UR21, UR4, 0x18 ;  /* 0x0000000415157291 */ /* 0x010fc4000f8ec0ff */
[----:B------:R-:W-:Y:S02]  /*46b0*/  UISETP.NE.AND UP4, UPT, UR41, URZ, UPT ;  /* 0x000000ff2900728c */ /* 0x000fe4000bf85270 */
[----:B------:R-:W-:Y:S02]  /*46c0*/  UIADD3 UR5, UPT, UPT, UR21, 0x6400, URZ ;  /* 0x0000640015057890 */ /* 0x000fe4000fffe0ff */
[----:B------:R-:W-:Y:S02]  /*46d0*/  UIADD3 UR6, UPT, UPT, UR21, 0x26400, URZ ;  /* 0x0002640015067890 */ /* 0x000fe4000fffe0ff */
[----:B-1----:R-:W-:Y:S01]  /*46e0*/  UIADD3 UR7, UPT, UPT, UR7, 0x1f, URZ ;  /* 0x0000001f07077890 */ /* 0x002fe2000fffe0ff */
[----:B---3--:R-:W1:Y:S01]  /*46f0*/  LDS R3, [UR21+0x190] ;  /* 0x00019015ff037984 */ /* 0x008e620008000800 */
[----:B------:R-:W-:Y:S02]  /*4700*/  USHF.R.U32.HI UR5, URZ, 0x4, UR5 ;  /* 0x00000004ff057899 */ /* 0x000fe40008011605 */
[----:B------:R-:W-:-:S02]  /*4710*/  USHF.R.S32.HI UR4, URZ, 0x1f, UR7 ;  /* 0x0000001fff047899 */ /* 0x000fc40008011407 */
[----:B------:R-:W-:Y:S02]  /*4720*/  UIADD3 UR36, UPT, UPT, UR21, 0x148, URZ ;  /* 0x0000014815247890 */ /* 0x000fe4000fffe0ff */
[----:B------:R-:W-:Y:S02]  /*4730*/  ULEA.HI UR4, UR4, UR7, URZ, 0x5 ;  /* 0x0000000704047291 */ /* 0x000fe4000f8f28ff */
[----:B------:R-:W-:Y:S02]  /*4740*/  USHF.R.U32.HI UR6, URZ, 0x4, UR6 ;  /* 0x00000004ff067899 */ /* 0x000fe40008011606 */
[----:B------:R-:W-:Y:S02]  /*4750*/  USHF.R.S32.HI UR27, URZ, 0x5, UR4 ;  /* 0x00000005ff1b7899 */ /* 0x000fe40008011404 */
[----:B------:R-:W-:Y:S02]  /*4760*/  ULOP3.LUT UR23, UR5, 0x3fff, URZ, 0xc0, !UPT ;  /* 0x00003fff05177892 */ /* 0x000fe4000f8ec0ff */
[----:B------:R-:W-:-:S02]  /*4770*/  UISETP.LT.AND UP0, UPT, UR27, 0x1, UPT ;  /* 0x000000011b00788c */ /* 0x000fc4000bf01270 */
[----:B------:R-:W-:Y:S02]  /*4780*/  UPRMT UR36, URZ, 0x654, UR36 ;  /* 0x00000654ff247896 */ /* 0x000fe40008000024 */
[----:B------:R-:W-:Y:S02]  /*4790*/  USEL UR38, UR27, 0x1, !UP0 ;  /* 0x000000011b267887 */ /* 0x000fe4000c000000 */
[----:B------:R-:W-:Y:S02]  /*47a0*/  ULOP3.LUT UR24, UR6, 0x3fff, URZ, 0xc0, !UPT ;  /* 0x00003fff06187892 */ /* 0x000fe4000f8ec0ff */
[----:B------:R-:W-:Y:S02]  /*47b0*/  ULOP3.LUT UR23, UR23, 0x1000000, URZ, 0xfc, !UPT ;  /* 0x0100000017177892 */ /* 0x000fe4000f8efcff */
[----:B------:R-:W-:Y:S01]  /*47c0*/  UIADD3 UR38, UPT, UPT, -UR38, URZ, URZ ;  /* 0x000000ff26267290 */ /* 0x000fe2000fffe1ff */
[----:B------:R-:W-:Y:S01]  /*47d0*/  UMOV UR34, 0x0 ;  /* 0x0000000000227882 */ /* 0x000fe20000000000 */
[----:B------:R-:W-:Y:S01]  /*47e0*/  UMOV UR35, 0x8118910 ;  /* 0x0811891000237882 */ /* 0x000fe20000000000 */
[----:B------:R-:W-:Y:S01]  /*47f0*/  UMOV UR32, 0x0 ;  /* 0x0000000000207882 */ /* 0x000fe20000000000 */
[----:B------:R-:W-:Y:S01]  /*4800*/  UMOV UR33, 0x8118910 ;  /* 0x0811891000217882 */ /* 0x000fe20000000000 */
[----:B------:R-:W-:Y:S01]  /*4810*/  UMOV UR30, 0x0 ;  /* 0x00000000001e7882 */ /* 0x000fe20000000000 */
[----:B------:R-:W-:Y:S01]  /*4820*/  UMOV UR31, 0x8118910 ;  /* 0x08118910001f7882 */ /* 0x000fe20000000000 */
[----:B------:R-:W-:Y:S01]  /*4830*/  UMOV UR28, 0x0 ;  /* 0x00000000001c7882 */ /* 0x000fe20000000000 */
[----:B------:R-:W-:Y:S01]  /*4840*/  UMOV UR29, 0x8118910 ;  /* 0x08118910001d7882 */ /* 0x000fe20000000000 */
[C---:B-1----:R-:W-:Y:S01]  /*4850*/  VIADD R5, R3.reuse, 0x20 ;  /* 0x0000002003057836 */ /* 0x042fe20000000000 */
[----:B------:R-:W-:-:S04]  /*4860*/  LOP3.LUT R4, R3, 0xffff, RZ, 0xc0, !PT ;  /* 0x0000ffff03047812 */ /* 0x000fc800078ec0ff */
[----:B------:R-:W-:-:S05]  /*4870*/  LOP3.LUT R5, R5, 0xffff, RZ, 0xc0, !PT ;  /* 0x0000ffff05057812 */ /* 0x000fca00078ec0ff */
[----:B------:R1:W-:Y:S02]  /*4880*/  STL.64 [R1], R4 ;  /* 0x0000000401007387 */ /* 0x0003e40000100a00 */
.L_x_82:
[----:B-1----:R-:W-:-:S04]  /*4890*/  SHF.L.U32 R5, R10, 0x1f, RZ ;  /* 0x0000001f0a057819 */ /* 0x002fc800000006ff */
[----:B------:R-:W1:Y:S02]  /*48a0*/  SYNCS.PHASECHK.TRANS64.TRYWAIT P0, [UR21+0x140], R5 ;  /* 0x00014005ff0075a7 */ /* 0x000e640008001115 */
[----:B-12-4-:R-:W-:Y:S05]  /*48b0*/  @!P0 BRA `(.L_x_74) ;  /* 0x0000005800a48947 */ /* 0x016fea0003800000 */
.L_x_181:
[----:B-1----:R-:W1:Y:S01]  /*48c0*/  LDS.128 R4, [UR21+0x180] ;  /* 0x00018015ff047984 */ /* 0x002e620008000c00 */
[----:B------:R-:W-:Y:S01]  /*48d0*/  ULEA UR26, UR25, UR21, 0x3 ;  /* 0x00000015191a7291 */ /* 0x000fe2000f8e18ff */
[----:B------:R-:W-:Y:S01]  /*48e0*/  @!PT LDS RZ, [RZ] ;  /* 0x00000000fffff984 */ /* 0x000fe20000000800 */
[----:B------:R-:W-:Y:S01]  /*48f0*/  @!PT LDS RZ, [RZ] ;  /* 0x00000000fffff984 */ /* 0x000fe20000000800 */
[----:B------:R-:W-:Y:S01]  /*4900*/  @!PT LDS RZ, [RZ] ;  /* 0x00000000fffff984 */ /* 0x000fe20000000800 */
[----:B------:R-:W-:Y:S01]  /*4910*/  @!PT LDS RZ, [RZ] ;  /* 0x00000000fffff984 */ /* 0x000fe20000000800 */
[----:B------:R2:W-:Y:S06]  /*4920*/  MEMBAR.ALL.CTA ;  /* 0x0000000000007992 */ /* 0x0005ec0000008000 */
[----:B--2---:R-:W2:Y:S02]  /*4930*/  FENCE.VIEW.ASYNC.S ;  /* 0x00000000000073c6 */ /* 0x004ea40000000000 */
[----:B--2---:R-:W-:Y:S01]  /*4940*/  SYNCS.ARRIVE.TRANS64.RED.A1T0 RZ, [UR36], RZ ;  /* 0x000000ffffff79a7 */ /* 0x004fe20008100424 */
[----:B------:R-:W-:Y:S05]  /*4950*/  BRA.U UP4, `(.L_x_75) ;  /* 0x00000001040c7547 */ /* 0x000fea000b800000 */
[----:B------:R-:W-:-:S04]  /*4960*/  SHF.L.U32 R9, R11, 0x1f, RZ ;  /* 0x0000001f0b097819 */ /* 0x000fc800000006ff */
[----:B------:R-:W2:Y:S02]  /*4970*/  SYNCS.PHASECHK.TRANS64.TRYWAIT P0, [UR26+0x160], R9 ;  /* 0x00016009ff0075a7 */ /* 0x000ea4000800111a */
[----:B--2---:R-:W-:Y:S05]  /*4980*/  @!P0 BRA `(.L_x_76) ;  /* 0x0000005800888947 */ /* 0x004fea0003800000 */
.L_x_75:
[----:B------:R-:W-:Y:S05]  /*4990*/  BRA.U UP4, `(.L_x_77) ;  /* 0x00000005040c7547 */ /* 0x000fea000b800000 */
[----:B------:R-:W3:Y:S02]  /*49a0*/  LDCU UR4, c[0x0][0x394] ;  /* 0x00007280ff0477ac */ /* 0x000ee40008000800 */
[----:B---3--:R-:W-:-:S09]  /*49b0*/  UISETP.GE.AND UP0, UPT, UR4, 0x1, UPT ;  /* 0x000000010400788c */ /* 0x008fd2000bf06270 */
[----:B------:R-:W-:Y:S05]  /*49c0*/  BRA.U !UP0, `(.L_x_78) ;  /* 0x0000000108f47547 */ /* 0x000fea000b800000 */
[----:B------:R-:W-:Y:S01]  /*49d0*/  ULEA UR4, UR25, UR49, 0x2 ;  /* 0x0000003119047291 */ /* 0x000fe2000f8e10ff */
[----:B--2---:R-:W-:-:S08]  /*49e0*/  SHF.L.U32 R0, R8, 0x1f, RZ ;  /* 0x0000001f08007819 */ /* 0x004fd000000006ff */
[----:B------:R-:W5:Y:S01]  /*49f0*/  LDL R2, [UR4] ;  /* 0x00000004ff027983 */ /* 0x000f620008100800 */
[----:B------:R-:W-:Y:S02]  /*4a00*/  ULEA UR4, UR18, UR21, 0x3 ;  /* 0x0000001512047291 */ /* 0x000fe4000f8e18ff */
[----:B------:R-:W-:Y:S01]  /*4a10*/  UPLOP3.LUT UP2, UPT, UPT, UPT, UPT, 0x40, 0x4 ;  /* 0x000000000004789c */ /* 0x000fe20003f4e870 */
[----:B------:R-:W-:Y:S01]  /*4a20*/  UMOV UR20, UR38 ;  /* 0x0000002600147c82 */ /* 0x000fe20008000000 */
[----:B------:R-:W-:-:S05]  /*4a30*/  UMOV UR19, UR27 ;  /* 0x0000001b00137c82 */ /* 0x000fca0008000000 */
[----:B------:R2:W3:Y:S01]  /*4a40*/  SYNCS.PHASECHK.TRANS64.TRYWAIT P2, [UR4], R0 ;  /* 0x00000000ff0075a7 */ /* 0x0004e20008041104 */
[----:B------:R-:W-:-:S05]  /*4a50*/  UMOV UR4, UR18 ;  /* 0x0000001200047c82 */ /* 0x000fca0008000000 */
.L_x_81:
[----:B------:R-:W-:Y:S02]  /*4a60*/  UIADD3 UR20, UPT, UPT, UR20, 0x1, URZ ;  /* 0x0000000114147890 */ /* 0x000fe4000fffe0ff */
[----:B------:R-:W-:Y:S02]  /*4a70*/  ULEA UR17, UR4, UR21, 0x3 ;  /* 0x0000001504117291 */ /* 0x000fe4000f8e18ff */
[----:B------:R-:W-:Y:S01]  /*4a80*/  UISETP.NE.AND UP3, UPT, UR20, URZ, UPT ;  /* 0x000000ff1400728c */ /* 0x000fe2000bf65270 */
[----:B--234-:R-:W-:Y:S10]  /*4a90*/  @P2 BRA `(.L_x_79) ;  /* 0x00000000000c2947 */ /* 0x01cff40003800000 */
[----:B------:R-:W-:Y:S04]  /*4aa0*/  SHF.L.U32 R9, R8, 0x1f, RZ ;  /* 0x0000001f08097819 */ /* 0x000fe800000006ff */
[----:B------:R-:W3:Y:S02]  /*4ab0*/  SYNCS.PHASECHK.TRANS64.TRYWAIT P0, [UR17], R9 ;  /* 0x00000009ff0075a7 */ /* 0x000ee40008001111 */
[----:B---3--:R-:W-:Y:S05]  /*4ac0*/  @!P0 BRA `(.L_x_80) ;  /* 0x0000005800508947 */ /* 0x008fea0003800000 */
.L_x_79:
[----:B------:R-:W-:Y:S01]  /*4ad0*/  UISETP.NE.AND UP0, UPT, UR19, 0x1, UPT ;  /* 0x000000011300788c */ /* 0x000fe2000bf05270 */
[----:B------:R-:W-:Y:S01]  /*4ae0*/  PLOP3.LUT P2, PT, PT, PT, PT, 0x80, 0x8 ;  /* 0x000000000008781c */ /* 0x000fe20003f4f070 */
[----:B------:R-:W-:Y:S02]  /*4af0*/  UIADD3 UR5, UPT, UPT, UR4, 0x1, URZ ;  /* 0x0000000104057890 */ /* 0x000fe4000fffe0ff */
[----:B------:R-:W-:Y:S02]  /*4b00*/  ULEA UR10, UR4, UR24, 0x8 ;  /* 0x00000018040a7291 */ /* 0x000fe4000f8e40ff */
[----:B------:R-:W-:Y:S01]  /*4b10*/  UISETP.NE.AND UP1, UPT, UR5, 0x10, UPT ;  /* 0x000000100500788c */ /* 0x000fe2000bf25270 */
[----:B------:R-:W-:Y:S01]  /*4b20*/  PLOP3.LUT P0, PT, PT, PT, UP0, 0x80, 0x8 ;  /* 0x000000000008781c */ /* 0x000fe20003f0f008 */
[----:B------:R-:W-:Y:S02]  /*4b30*/  ULEA UR14, UR4, UR23, 0x9 ;  /* 0x00000017040e7291 */ /* 0x000fe4000f8e48ff */
[----:B------:R-:W-:Y:S02]  /*4b40*/  USEL UR6, URZ, 0x1, UP1 ;  /* 0x00000001ff067887 */ /* 0x000fe40008800000 */
[----:B------:R-:W-:Y:S01]  /*4b50*/  USEL UR18, UR5, URZ, UP1 ;  /* 0x000000ff05127287 */ /* 0x000fe20008800000 */
[----:B------:R-:W-:Y:S11]  /*4b60*/  ELECT P1, URZ, PT ;  /* 0x0000000000ff782f */ /* 0x000ff60003820000 */
[----:B------:R-:W-:Y:S02]  /*4b70*/  @!UPT UIADD3 URZ, UPT, UPT, URZ, URZ, URZ ;  /* 0x000000fffffff290 */ /* 0x000fe4000fffe0ff */
[----:B-----5:R-:W-:Y:S01]  /*4b80*/  @P1 R2UR.BROADCAST UR4, R2 ;  /* 0x00000000020412ca */ /* 0x020fe200008e0000 */
[----:B------:R-:W-:Y:S01]  /*4b90*/  @UP0 ULEA UR5, UR18, UR21, 0x3 ;  /* 0x0000001512050291 */ /* 0x000fe2000f8e18ff */
[----:B------:R-:W-:Y:S01]  /*4ba0*/  LOP3.LUT R8, R8, UR6, RZ, 0x3c, !PT ;  /* 0x0000000608087c12 */ /* 0x000fe2000f8e3cff */
[----:B------:R-:W-:Y:S02]  /*4bb0*/  UIADD3 UR8, UPT, UPT, UR10, 0x40, URZ ;  /* 0x000000400a087890 */ /* 0x000fe4000fffe0ff */
[----:B------:R-:W-:Y:S01]  /*4bc0*/  UIADD3 UR6, UPT, UPT, UR14, 0x40, URZ ;  /* 0x000000400e067890 */ /* 0x000fe2000fffe0ff */
[----:B--2---:R-:W-:Y:S01]  /*4bd0*/  @P0 SHF.L.U32 R0, R8, 0x1f, RZ ;  /* 0x0000001f08000819 */ /* 0x004fe200000006ff */
[----:B------:R-:W-:Y:S02]  /*4be0*/  UIADD3 UR12, UPT, UPT, UR10, 0x80, URZ ;  /* 0x000000800a0c7890 */ /* 0x000fe4000fffe0ff */
[----:B------:R-:W-:Y:S01]  /*4bf0*/  UIADD3 UR19, UPT, UPT, UR19, -0x1, URZ ;  /* 0xffffffff13137890 */ /* 0x000fe2000fffe0ff */
[----:B------:R4:W2:Y:S01]  /*4c00*/  @P0 SYNCS.PHASECHK.TRANS64.TRYWAIT P2, [UR5], R0 ;  /* 0x00000000ff0005a7 */ /* 0x0008a20008041105 */
[----:B------:R-:W-:Y:S11]  /*4c10*/  ELECT P0, URZ, PT ;  /* 0x0000000000ff782f */ /* 0x000ff60003800000 */
[----:B------:R-:W-:Y:S02]  /*4c20*/  @!UPT UIADD3 URZ, UPT, UPT, URZ, URZ, URZ ;  /* 0x000000fffffff290 */ /* 0x000fe4000fffe0ff */
[C---:B------:R-:W-:Y:S02]  /*4c30*/  @P0 R2UR.BROADCAST UR16, R2.reuse ;  /* 0x00000000021002ca */ /* 0x040fe400008e0000 */
[----:B------:R-:W-:Y:S01]  /*4c40*/  ELECT P0, URZ, PT ;  /* 0x0000000000ff782f */ /* 0x000fe20003800000 */
[----:B------:R-:W-:Y:S01]  /*4c50*/  UMOV UR11, 0x20004020 ;  /* 0x20004020000b7882 */ /* 0x000fe20000000000 */
[----:B------:R-:W-:Y:S01]  /*4c60*/  UMOV UR15, 0x20004020 ;  /* 0x20004020000f7882 */ /* 0x000fe20000000000 */
[----:B------:R-:W-:Y:S01]  /*4c70*/  UMOV UR9, 0x20004020 ;  /* 0x2000402000097882 */ /* 0x000fe20000000000 */
[----:B------:R3:W-:Y:S01]  /*4c80*/  UTCHMMA.2CTA gdesc[UR14], gdesc[UR10], tmem[UR4], tmem[UR34], idesc[UR35], UP2 ;  /* 0x00ff220a0e0075ea */ /* 0x0007e20009200004 */
[----:B------:R-:W-:Y:S01]  /*4c90*/  UPLOP3.LUT UP2, UPT, UPT, UPT, UPT, 0x80, 0x8 ;  /* 0x000000000008789c */ /* 0x000fe20003f4f070 */
[----:B------:R-:W-:Y:S01]  /*4ca0*/  UMOV UR7, 0x20004020 ;  /* 0x2000402000077882 */ /* 0x000fe20000000000 */
[----:B------:R-:W-:Y:S01]  /*4cb0*/  UMOV UR13, 0x20004020 ;  /* 0x20004020000d7882 */ /* 0x000fe20000000000 */
[----:B------:R-:W-:Y:S03]  /*4cc0*/  UMOV UR5, 0x20004020 ;  /* 0x2000402000057882 */ /* 0x000fe60000000000 */
[----:B------:R1:W-:Y:S01]  /*4cd0*/  UTCHMMA.2CTA gdesc[UR6], gdesc[UR8], tmem[UR16], tmem[UR32], idesc[UR33], UPT ;  /* 0x00ff2008060075ea */ /* 0x0003e2000ba00010 */
[----:B---3--:R-:W-:Y:S01]  /*4ce0*/  UIADD3 UR4, UPT, UPT, UR14, 0x80, URZ ;  /* 0x000000800e047890 */ /* 0x008fe2000fffe0ff */
[C---:B------:R-:W-:Y:S02]  /*4cf0*/  @P0 R2UR.BROADCAST UR15, R2.reuse ;  /* 0x00000000020f02ca */ /* 0x040fe400008e0000 */
[----:B------:R-:W-:Y:S01]  /*4d00*/  ELECT P0, URZ, PT ;  /* 0x0000000000ff782f */ /* 0x000fe20003800000 */
[----:B------:R-:W-:Y:S02]  /*4d10*/  UIADD3 UR10, UPT, UPT, UR10, 0xc0, URZ ;  /* 0x000000c00a0a7890 */ /* 0x000fe4000fffe0ff */
[----:B-1----:R-:W-:Y:S10]  /*4d20*/  UIADD3 UR6, UPT, UPT, UR14, 0xc0, URZ ;  /* 0x000000c00e067890 */ /* 0x002ff4000fffe0ff */
[----:B------:R-:W-:Y:S01]  /*4d30*/  @P0 R2UR.BROADCAST UR9, R2 ;  /* 0x00000000020902ca */ /* 0x000fe200008e0000 */
[----:B------:R-:W-:Y:S01]  /*4d40*/  UIADD3 UR8, UPT, UPT, UR17, 0x80, URZ ;  /* 0x0000008011087890 */ /* 0x000fe2000fffe0ff */
[----:B------:R1:W-:Y:S11]  /*4d50*/  UTCHMMA.2CTA gdesc[UR4], gdesc[UR12], tmem[UR15], tmem[UR30], idesc[UR31], UPT ;  /* 0x00ff1e0c040075ea */ /* 0x0003f6000ba0000f */
[----:B------:R4:W-:Y:S01]  /*4d60*/  UTCHMMA.2CTA gdesc[UR6], gdesc[UR10], tmem[UR9], tmem[UR28], idesc[UR29], UPT ;  /* 0x00ff1c0a060075ea */ /* 0x0009e2000ba00009 */
[----:B------:R4:W-:Y:S01]  /*4d70*/  UTCBAR.2CTA.MULTICAST [UR8], URZ, UR22 ;  /* 0x000000ff080073e9 */ /* 0x0009e20008200816 */
[----:B-1----:R-:W-:Y:S01]  /*4d80*/  UMOV UR4, UR18 ;  /* 0x0000001200047c82 */ /* 0x002fe20008000000 */
[----:B------:R-:W-:Y:S05]  /*4d90*/  BRA.U UP3, `(.L_x_81) ;  /* 0xfffffffd03307547 */ /* 0x000fea000b83ffff */
.L_x_78:
[----:B------:R-:W-:-:S09]  /*4da0*/  UIADD3 UR4, UPT, UPT, UR26, 0x150, URZ ;  /* 0x000001501a047890 */ /* 0x000fd2000fffe0ff */
[----:B------:R3:W-:Y:S01]  /*4db0*/  UTCBAR.2CTA.MULTICAST [UR4], URZ, UR37 ;  /* 0x000000ff040073e9 */ /* 0x0007e20008200825 */
[----:B------:R-:W-:Y:S02]  /*4dc0*/  NOP ;  /* 0x0000000000007918 */ /* 0x000fe40000000000 */
.L_x_77:
[----:B---3--:R-:W-:Y:S01]  /*4dd0*/  UIADD3 UR4, UPT, UPT, UR25, 0x1, URZ ;  /* 0x0000000119047890 */ /* 0x008fe2000fffe0ff */
[----:B-1----:R-:W-:Y:S02]  /*4de0*/  LOP3.LUT P0, RZ, R6, 0x1, RZ, 0xc0, !PT ;  /* 0x0000000106ff7812 */ /* 0x002fe4000780c0ff */
[----:B------:R-:W-:Y:S01]  /*4df0*/  LOP3.LUT R10, R10, 0x1, RZ, 0x3c, !PT ;  /* 0x000000010a0a7812 */ /* 0x000fe200078e3cff */
[----:B------:R-:W-:-:S04]  /*4e00*/  UISETP.NE.AND UP0, UPT, UR4, 0x2, UPT ;  /* 0x000000020400788c */ /* 0x000fc8000bf05270 */
[----:B------:R-:W-:Y:S02]  /*4e10*/  USEL UR5, URZ, 0x1, UP0 ;  /* 0x00000001ff057887 */ /* 0x000fe40008000000 */
[----:B------:R-:W-:-:S04]  /*4e20*/  USEL UR25, UR4, URZ, UP0 ;  /* 0x000000ff04197287 */ /* 0x000fc80008000000 */
[----:B------:R-:W-:Y:S01]  /*4e30*/  LOP3.LUT R11, R11, UR5, RZ, 0x3c, !PT ;  /* 0x000000050b0b7c12 */ /* 0x000fe2000f8e3cff */
[----:B------:R-:W-:Y:S07]  /*4e40*/  @P0 BRA `(.L_x_82) ;  /* 0xfffffff800900947 */ /* 0x000fee000383ffff */
[----:B----4-:R-:W1:Y:S01]  /*4e50*/  S2UR UR8, SR_CgaCtaId ;  /* 0x00000000000879c3 */ /* 0x010e620000008800 */
[----:B------:R-:W-:Y:S01]  /*4e60*/  ELECT P0, URZ, PT ;  /* 0x0000000000ff782f */ /* 0x000fe20003800000 */
[----:B--2---:R-:W-:Y:S01]  /*4e70*/  HFMA2 R0, -RZ, RZ, 0, 5.9604644775390625e-08 ;  /* 0x00000001ff007431 */ /* 0x004fe200000001ff */
[----:B------:R-:W-:-:S05]  /*4e80*/  UMOV UR4, 0x40 ;  /* 0x0000004000047882 */ /* 0x000fca0000000000 */
[----:B------:R-:W-:Y:S01]  /*4e90*/  UVIRTCOUNT.DEALLOC.SMPOOL 0x80 ;  /* 0x000000800000784c */ /* 0x000fe20000000000 */
[----:B------:R-:W-:Y:S02]  /*4ea0*/  UISETP.NE.AND UP0, UPT, UR41, URZ, UPT ;  /* 0x000000ff2900728c */ /* 0x000fe4000bf05270 */
[----:B-1----:R-:W-:-:S09]  /*4eb0*/  ULEA UR8, UR8, UR4, 0x18 ;  /* 0x0000000408087291 */ /* 0x002fd2000f8ec0ff */
[----:B------:R1:W-:Y:S01]  /*4ec0*/  @P0 STS.U8 [UR8+0x1c], R0 ;  /* 0x00001c00ff000988 */ /* 0x0003e20008000008 */
[----:B------:R-:W-:Y:S05]  /*4ed0*/  BRA.U UP0, `(.L_x_83) ;  /* 0x0000000100587547 */ /* 0x000fea000b800000 */
[----:B------:R-:W-:Y:S01]  /*4ee0*/  UIADD3 UR5, UPT, UPT, UR21, 0x160, URZ ;  /* 0x0000016015057890 */ /* 0x000fe2000fffe0ff */
[----:B------:R-:W-:-:S03]  /*4ef0*/  SHF.L.U32 R5, R11, 0x1f, RZ ;  /* 0x0000001f0b057819 */ /* 0x000fc600000006ff */
[----:B------:R-:W-:-:S09]  /*4f00*/  ULEA UR4, UR25, UR5, 0x3 ;  /* 0x0000000519047291 */ /* 0x000fd2000f8e18ff */
[----:B------:R-:W2:Y:S02]  /*4f10*/  SYNCS.PHASECHK.TRANS64.TRYWAIT P0, [UR4], R5 ;  /* 0x00000005ff0075a7 */ /* 0x000ea40008001104 */
[----:B--2---:R-:W-:Y:S05]  /*4f20*/  @!P0 BRA `(.L_x_84) ;  /* 0x0000005400508947 */ /* 0x004fea0003800000 */
.L_x_185:
[----:B------:R-:W-:-:S04]  /*4f30*/  UIADD3 UR4, UPT, UPT, UR25, 0x1, URZ ;  /* 0x0000000119047890 */ /* 0x000fc8000fffe0ff */
[----:B------:R-:W-:-:S04]  /*4f40*/  UISETP.NE.AND UP1, UPT, UR4, 0x2, UPT ;  /* 0x000000020400788c */ /* 0x000fc8000bf25270 */
[----:B------:R-:W-:Y:S02]  /*4f50*/  USEL UR6, URZ, 0x1, UP1 ;  /* 0x00000001ff067887 */ /* 0x000fe40008800000 */
[----:B------:R-:W-:-:S04]  /*4f60*/  USEL UR4, UR4, URZ, UP1 ;  /* 0x000000ff04047287 */ /* 0x000fc80008800000 */
[----:B------:R-:W-:Y:S01]  /*4f70*/  ULEA UR4, UR4, UR5, 0x3 ;  /* 0x0000000504047291 */ /* 0x000fe2000f8e18ff */
[----:B-1----:R-:W-:-:S04]  /*4f80*/  LOP3.LUT R5, R11, UR6, RZ, 0x3c, !PT ;  /* 0x000000060b057c12 */ /* 0x002fc8000f8e3cff */
[----:B------:R-:W-:Y:S01]  /*4f90*/  SHF.L.U32 R5, R5, 0x1f, RZ ;  /* 0x0000001f05057819 */ /* 0x000fe200000006ff */
[----:B------:R-:W-:-:S04]  /*4fa0*/  IMAD.U32 R0, RZ, RZ, UR4 ;  /* 0x00000004ff007e24 */ /* 0x000fc8000f8e00ff */
[----:B------:R1:W2:Y:S03]  /*4fb0*/  SYNCS.PHASECHK.TRANS64.TRYWAIT P0, [R0+URZ], R5 ;  /* 0x00000005000075a7 */ /* 0x0002a600080011ff */
[----:B--2---:R-:W-:Y:S05]  /*4fc0*/  @!P0 NANOSLEEP.SYNCS 0x989680 ;  /* 0x009896800000895d */ /* 0x004fea0003900000 */
[----:B------:R-:W2:Y:S02]  /*4fd0*/  @!P0 SYNCS.PHASECHK.TRANS64 P0, [R0+URZ], R5 ;  /* 0x00000005000085a7 */ /* 0x000ea400080010ff */
[----:B--2---:R-:W-:Y:S05]  /*4fe0*/  @P0 BRA `(.L_x_85) ;  /* 0x0000000000200947 */ /* 0x004fea0003800000 */
.L_x_86:
[----:B--2---:R2:W3:Y:S02]  /*4ff0*/  SYNCS.PHASECHK.TRANS64.TRYWAIT P0, [R0+URZ], R5 ;  /* 0x00000005000075a7 */ /* 0x0044e400080011ff */
[----:B---3--:R-:W-:Y:S05]  /*5000*/  @!P0 NANOSLEEP.SYNCS 0x989680 ;  /* 0x009896800000895d */ /* 0x008fea0003900000 */
[----:B------:R-:W3:Y:S02]  /*5010*/  @!P0 SYNCS.PHASECHK.TRANS64 P0, [R0+URZ], R5 ;  /* 0x00000005000085a7 */ /* 0x000ee400080010ff */
[----:B---3--:R-:W-:Y:S05]  /*5020*/  @!P0 BRA `(.L_x_86) ;  /* 0xfffffffc00f08947 */ /* 0x008fea000383ffff */
[----:B------:R-:W-:Y:S05]  /*5030*/  BRA `(.L_x_85) ;  /* 0x00000000000c7947 */ /* 0x000fea0003800000 */
.L_x_83:
[----:B------:R-:W-:-:S04]  /*5040*/  UIADD3 UR4, UPT, UPT, UR21, 0x170, URZ ;  /* 0x0000017015047890 */ /* 0x000fc8000fffe0ff */
[----:B------:R-:W-:-:S09]  /*5050*/  UPRMT UR4, UR40, 0x654, UR4 ;  /* 0x0000065428047896 */ /* 0x000fd20008000004 */
[----:B------:R-:W-:Y:S03]  /*5060*/  SYNCS.ARRIVE.TRANS64.RED.A1T0 RZ, [UR4], RZ ;  /* 0x000000ffffff79a7 */ /* 0x000fe60008100404 */
.L_x_85:
[----:B-12---:R-:W-:Y:S01]  /*5070*/  SHF.L.U32 R5, RZ, 0x1f, RZ ;  /* 0x0000001fff057819 */ /* 0x006fe200000006ff */
[----:B------:R-:W-:Y:S01]  /*5080*/  UIADD3 UR4, UPT, UPT, UR21, 0x170, URZ ;  /* 0x0000017015047890 */ /* 0x000fe2000fffe0ff */
[----:B------:R-:W-:Y:S02]  /*5090*/  PLOP3.LUT P0, PT, PT, PT, UP0, 0x80, 0x8 ;  /* 0x000000000008781c */ /* 0x000fe40003f0f008 */
[----:B------:R-:W1:Y:S02]  /*50a0*/  SYNCS.PHASECHK.TRANS64.TRYWAIT P1, [UR21+0x170], R5 ;  /* 0x00017005ff0075a7 */ /* 0x000e640008021115 */
[----:B-1----:R-:W-:Y:S09]  /*50b0*/  @!P1 BRA `(.L_x_87) ;  /* 0x0000005400049947 */ /* 0x002ff20003800000 */
.L_x_187:
[----:B------:R-:W-:Y:S01]  /*50c0*/  @!UP0 UPRMT UR4, UR40, 0x654, UR4 ;  /* 0x0000065428048896 */ /* 0x000fe20008000004 */
[----:B------:R-:W-:Y:S01]  /*50d0*/  LOP3.LUT R2, R3, 0xffff, RZ, 0xc0, !PT ;  /* 0x0000ffff03027812 */ /* 0x000fe200078ec0ff */
[----:B------:R-:W-:Y:S02]  /*50e0*/  IMAD.MOV.U32 R3, RZ, RZ, 0xffff ;  /* 0x0000ffffff037424 */ /* 0x000fe400078e00ff */
[----:B-1----:R-:W-:Y:S01]  /*50f0*/  IMAD.MOV.U32 R5, RZ, RZ, 0x1 ;  /* 0x00000001ff057424 */ /* 0x002fe200078e00ff */
[----:B------:R-:W-:-:S04]  /*5100*/  SHF.R.U32.HI R2, RZ, 0x5, R2 ;  /* 0x00000005ff027819 */ /* 0x000fc80000011602 */
[----:B------:R-:W-:Y:S01]  /*5110*/  @!P0 SYNCS.ARRIVE.TRANS64.RED.A1T0 RZ, [UR4], RZ ;  /* 0x000000ffffff89a7 */ /* 0x000fe20008100404 */
[----:B------:R-:W-:Y:S01]  /*5120*/  NOP ;  /* 0x0000000000007918 */ /* 0x000fe20000000000 */
[----:B------:R-:W1:Y:S01]  /*5130*/  LDS R0, [UR8+0x14] ;  /* 0x00001408ff007984 */ /* 0x000e620008000800 */
[-C--:B------:R-:W-:Y:S02]  /*5140*/  SHF.L.U32 R3, R3, R2.reuse, RZ ;  /* 0x0000000203037219 */ /* 0x080fe400000006ff */
[----:B------:R-:W-:Y:S02]  /*5150*/  SHF.L.U32 R5, R5, R2, RZ ;  /* 0x0000000205057219 */ /* 0x000fe400000006ff */
[----:B-1----:R-:W-:-:S04]  /*5160*/  LOP3.LUT R0, R0, R3, RZ, 0xc0, !PT ;  /* 0x0000000300007212 */ /* 0x002fc800078ec0ff */
[----:B------:R-:W-:-:S13]  /*5170*/  ISETP.NE.AND P0, PT, R0, R3, PT ;  /* 0x000000030000720c */ /* 0x000fda0003f05270 */
[----:B------:R-:W-:Y:S05]  /*5180*/  @P0 BRA `(.L_x_88) ;  /* 0x00000000005c0947 */ /* 0x000fea0003800000 */
[----:B------:R-:W1:Y:S02]  /*5190*/  LDS R0, [UR8+0x18] ;  /* 0x00001808ff007984 */ /* 0x000e640008000800 */
[----:B-1----:R-:W-:-:S04]  /*51a0*/  LOP3.LUT R0, R0, R5, RZ, 0xc0, !PT ;  /* 0x0000000500007212 */ /* 0x002fc800078ec0ff */
[----:B------:R-:W-:-:S13]  /*51b0*/  ISETP.NE.AND P0, PT, R0, R5, PT ;  /* 0x000000050000720c */ /* 0x000fda0003f05270 */
[----:B------:R-:W-:Y:S05]  /*51c0*/  @P0 BRA `(.L_x_89) ;  /* 0x0000000000400947 */ /* 0x000fea0003800000 */
[----:B------:R-:W-:Y:S01]  /*51d0*/  R2UR UR4, R3 ;  /* 0x00000000030472ca */ /* 0x000fe200000e0000 */
[----:B------:R-:W1:Y:S01]  /*51e0*/  S2R R2, SR_LANEID ;  /* 0x0000000000027919 */ /* 0x000e620000000000 */
[----:B------:R-:W-:-:S04]  /*51f0*/  LOP3.LUT R5, RZ, R5, RZ, 0x33, !PT ;  /* 0x00000005ff057212 */ /* 0x000fc800078e33ff */
[----:B------:R-:W2:Y:S07]  /*5200*/  REDUX UR6, R5 ;  /* 0x00000000050673c4 */ /* 0x000eae0000000000 */
[----:B------:R-:W-:-:S03]  /*5210*/  ULOP3.LUT UR5, URZ, UR4, URZ, 0x33, !UPT ;  /* 0x00000004ff057292 */ /* 0x000fc6000f8e33ff */
[----:B------:R-:W-:Y:S02]  /*5220*/  VOTEU.ANY UR4, UPT, PT ;  /* 0x0000000000047886 */ /* 0x000fe400038e0100 */
[----:B------:R-:W-:Y:S01]  /*5230*/  UFLO.U32 UR4, UR4 ;  /* 0x00000004000472bd */ /* 0x000fe200080e0000 */
[----:B------:R-:W-:-:S04]  /*5240*/  IMAD.U32 R0, RZ, RZ, UR5 ;  /* 0x00000005ff007e24 */ /* 0x000fc8000f8e00ff */
[----:B------:R-:W3:Y:S02]  /*5250*/  REDUX UR7, R0 ;  /* 0x00000000000773c4 */ /* 0x000ee40000000000 */
[----:B------:R4:W-:Y:S01]  /*5260*/  UTCATOMSWS.AND URZ, UR5 ;  /* 0x0000000500ff79e3 */ /* 0x0009e20008000000 */
[----:B-1----:R-:W-:Y:S01]  /*5270*/  ISETP.EQ.U32.AND P0, PT, R2, UR4, PT ;  /* 0x0000000402007c0c */ /* 0x002fe2000bf02070 */
[----:B--2---:R-:W-:Y:S02]  /*5280*/  IMAD.U32 R2, RZ, RZ, UR6 ;  /* 0x00000006ff027e24 */ /* 0x004fe4000f8e00ff */
[----:B---3--:R-:W-:-:S10]  /*5290*/  IMAD.U32 R3, RZ, RZ, UR7 ;  /* 0x00000007ff037e24 */ /* 0x008fd4000f8e00ff */
[----:B------:R4:W-:Y:S04]  /*52a0*/  @P0 ATOMS.AND RZ, [UR8+0x14], R3 ;  /* 0x00001403ffff098c */ /* 0x0009e8000a800008 */
[----:B------:R4:W-:Y:S01]  /*52b0*/  @P0 ATOMS.AND RZ, [UR8+0x18], R2 ;  /* 0x00001802ffff098c */ /* 0x0009e2000a800008 */
[----:B------:R-:W-:Y:S05]  /*52c0*/  BRA `(.L_x_90) ;  /* 0x0000000000147947 */ /* 0x000fea0003800000 */
.L_x_89:
[----:B------:R-:W-:Y:S02]  /*52d0*/  MOV R2, 0x52f0 ;  /* 0x000052f000027802 */ /* 0x000fe40000000f00 */
[----:B-----5:R-:W-:Y:S05]  /*52e0*/  CALL.REL.NOINC `($__internal_0_$__cuda_sm10x_tcgen05_guardrail_trap_col_being_dealloced_not_returned_by_alloc) ;  /* 0x0000005400747944 */ /* 0x020fea0003c00000 */
[----:B------:R-:W-:Y:S05]  /*52f0*/  BRA `(.L_x_90) ;  /* 0x0000000000087947 */ /* 0x000fea0003800000 */
.L_x_88:
[----:B------:R-:W-:Y:S02]  /*5300*/  MOV R2, 0x5320 ;  /* 0x0000532000027802 */ /* 0x000fe40000000f00 */
[----:B-----5:R-:W-:Y:S05]  /*5310*/  CALL.REL.NOINC `($__internal_2_$__cuda_sm10x_tcgen05_guardrail_trap_unallocated_columns_being_dealloced) ;  /* 0x0000005400807944 */ /* 0x020fea0003c00000 */
.L_x_90:
[----:B------:R-:W-:Y:S01]  /*5320*/  NOP ;  /* 0x0000000000007918 */ /* 0x000fe20000000000 */
[----:B----4-:R-:W-:Y:S05]  /*5330*/  EXIT ;  /* 0x000000000000794d */ /* 0x010fea0003800000 */
.L_x_62:
[----:B------:R-:W2:Y:S01]  /*5340*/  LDCU UR5, c[0x0][0x384] ;  /* 0x00007080ff0577ac */ /* 0x000ea20008000800 */
[----:B------:R-:W-:Y:S02]  /*5350*/  UISETP.NE.OR UP0, UPT, UR19, 0x3, !UP3 ;  /* 0x000000031300788c */ /* 0x000fe4000df05670 */
[----:B--2---:R-:W-:-:S07]  /*5360*/  UIADD3 UR5, UPT, UPT, UR5, 0x3f, URZ ;  /* 0x0000003f05057890 */ /* 0x004fce000fffe0ff */
[----:B------:R-:W-:Y:S05]  /*5370*/  BRA.U UP0, `(.L_x_91) ;  /* 0x0000001500e87547 */ /* 0x000fea000b800000 */
[----:B------:R-:W2:Y:S01]  /*5380*/  LDCU UR51, c[0x0][0x388] ;  /* 0x00007100ff3377ac */ /* 0x000ea20008000800 */
[----:B------:R-:W3:Y:S01]  /*5390*/  S2UR UR9, SR_CgaCtaId ;  /* 0x00000000000979c3 */ /* 0x000ee20000008800 */
[----:B------:R-:W-:Y:S01]  /*53a0*/  IMAD.MOV.U32 R10, RZ, RZ, 0x1 ;  /* 0x00000001ff0a7424 */ /* 0x000fe200078e00ff */
[----:B------:R-:W-:Y:S01]  /*53b0*/  USHF.R.S32.HI UR4, URZ, 0x1f, UR5 ;  /* 0x0000001fff047899 */ /* 0x000fe20008011405 */
[----:B------:R-:W-:Y:S01]  /*53c0*/  IMAD.MOV.U32 R8, RZ, RZ, RZ ;  /* 0x000000ffff087224 */ /* 0x000fe200078e00ff */
[----:B------:R-:W-:Y:S01]  /*53d0*/  UMOV UR27, 0x400 ;  /* 0x00000400001b7882 */ /* 0x000fe20000000000 */
[----:B------:R-:W4:Y:S03]  /*53e0*/  LDCU UR38, c[0x0][0x370] ;  /* 0x00006e00ff2677ac */ /* 0x000f260008000800 */
[----:B------:R-:W1:Y:S01]  /*53f0*/  LDC.64 R14, c[0x0][0x348] ;  /* 0x0000d200ff0e7b82 */ /* 0x000e620000000a00 */
[----:B------:R-:W-:Y:S01]  /*5400*/  ULEA.HI UR4, UR4, UR5, URZ, 0x6 ;  /* 0x0000000504047291 */ /* 0x000fe2000f8f30ff */
[----:B------:R-:W4:Y:S03]  /*5410*/  LDCU.128 UR40, c[0x0][0xc10] ;  /* 0x00018200ff2877ac */ /* 0x000f260008000c00 */
[----:B------:R-:W-:Y:S01]  /*5420*/  USHF.R.S32.HI UR31, URZ, 0x6, UR4 ;  /* 0x00000006ff1f7899 */ /* 0x000fe20008011404 */
[----:B--2---:R-:W-:Y:S01]  /*5430*/  IMAD.U32 R0, RZ, RZ, UR51 ;  /* 0x00000033ff007e24 */ /* 0x004fe2000f8e00ff */
[----:B------:R-:W2:Y:S04]  /*5440*/  LDCU UR37, c[0x0][0x374] ;  /* 0x00006e80ff2577ac */ /* 0x000ea80008000800 */
[----:B------:R-:W-:Y:S01]  /*5450*/  IMAD.U32 R3, RZ, RZ, UR31 ;  /* 0x0000001fff037e24 */ /* 0x000fe2000f8e00ff */
[----:B------:R-:W-:Y:S01]  /*5460*/  IABS R0, R0 ;  /* 0x0000000000007213 */ /* 0x000fe20000000000 */
[----:B------:R-:W4:Y:S03]  /*5470*/  LDCU.64 UR4, c[0x0][0x988] ;  /* 0x00013100ff0477ac */ /* 0x000f260008000a00 */
[----:B------:R-:W-:Y:S01]  /*5480*/  IABS R2, R3 ;  /* 0x0000000300027213 */ /* 0x000fe20000000000 */
[----:B---3--:R-:W-:Y:S01]  /*5490*/  ULEA UR27, UR9, UR27, 0x18 ;  /* 0x0000001b091b7291 */ /* 0x008fe2000f8ec0ff */
[----:B------:R-:W-:Y:S01]  /*54a0*/  R2UR UR29, R0 ;  /* 0x00000000001d72ca */ /* 0x000fe200000e0000 */
[----:B------:R-:W3:Y:S01]  /*54b0*/  LDCU.64 UR32, c[0x0][0x990] ;  /* 0x00013200ff2077ac */ /* 0x000ee20008000a00 */
[----:B------:R-:W-:-:S02]  /*54c0*/  R2UR UR30, R2 ;  /* 0x00000000021e72ca */ /* 0x000fc400000e0000 */
[----:B------:R-:W-:Y:S01]  /*54d0*/  IABS R3, R3 ;  /* 0x0000000300037213 */ /* 0x000fe20000000000 */
[----:B------:R-:W1:Y:S01]  /*54e0*/  LDCU UR26, c[0x0][0xc0c] ;  /* 0x00018180ff1a77ac */ /* 0x000e620008000800 */
[----:B------:R-:W1:Y:S03]  /*54f0*/  LDCU UR52, c[0x0][0xc20] ;  /* 0x00018400ff3477ac */ /* 0x000e660008000800 */
[----:B------:R-:W-:-:S04]  /*5500*/  IMAD.MOV R3, RZ, RZ, -R3 ;  /* 0x000000ffff037224 */ /* 0x000fc800078e0a03 */
[----:B------:R-:W3:Y:S01]  /*5510*/  I2F.RP R4, UR29 ;  /* 0x0000001d00047d06 */ /* 0x000ee20008209400 */
[----:B----4-:R-:W-:Y:S01]  /*5520*/  UISETP.NE.U32.AND UP0, UPT, UR4, URZ, UPT ;  /* 0x000000ff0400728c */ /* 0x010fe2000bf05070 */
[----:B------:R-:W-:Y:S01]  /*5530*/  R2UR UR49, R3 ;  /* 0x00000000033172ca */ /* 0x000fe200000e0000 */
[----:B------:R-:W4:Y:S01]  /*5540*/  LDCU UR4, c[0x0][0xc30] ;  /* 0x00018600ff0477ac */ /* 0x000f220008000800 */
[----:B------:R-:W4:Y:S04]  /*5550*/  LDCU UR36, c[0x0][0x38c] ;  /* 0x00007180ff2477ac */ /* 0x000f280008000800 */
[----:B------:R-:W1:Y:S01]  /*5560*/  I2F.RP R2, UR30 ;  /* 0x0000001e00027d06 */ /* 0x000e620008209400 */
[----:B------:R-:W-:Y:S02]  /*5570*/  UISETP.NE.AND.EX UP6, UPT, UR5, URZ, UPT, UP0 ;  /* 0x000000ff0500728c */ /* 0x000fe4000bfc5300 */
[----:B------:R-:W-:-:S02]  /*5580*/  UIMAD.WIDE.U32 UR10, UR38, UR40, URZ ;  /* 0x00000028260a72a5 */ /* 0x000fc4000f8e00ff */
[----:B--2---:R-:W-:-:S03]  /*5590*/  UIMAD.WIDE.U32 UR14, UR37, UR43, URZ ;  /* 0x0000002b250e72a5 */ /* 0x004fc6000f8e00ff */
[----:B---3--:R-:W2:Y:S01]  /*55a0*/  MUFU.RCP R0, R4 ;  /* 0x0000000400007308 */ /* 0x008ea20000001000 */
[----:B------:R-:W-:Y:S01]  /*55b0*/  UMOV UR8, URZ ;  /* 0x000000ff00087c82 */ /* 0x000fe20008000000 */
[----:B------:R-:W-:Y:S02]  /*55c0*/  UISETP.NE.AND UP0, UPT, UR39, 0x1, UPT ;  /* 0x000000012700788c */ /* 0x000fe4000bf05270 */
[----:B------:R-:W-:Y:S02]  /*55d0*/  UISETP.NE.U32.AND UP0, UPT, UR32, URZ, UPT ;  /* 0x000000ff2000728c */ /* 0x000fe4000bf05070 */
[----:B------:R-:W-:Y:S02]  /*55e0*/  UIADD3 UR48, UPT, UPT, UR27, 0x148, URZ ;  /* 0x000001481b307890 */ /* 0x000fe4000fffe0ff */
[----:B-1----:R-:W1:Y:S01]  /*55f0*/  MUFU.RCP R2, R2 ;  /* 0x0000000200027308 */ /* 0x002e620000001000 */
[----:B------:R-:W-:Y:S02]  /*5600*/  UISETP.GE.AND UP3, UPT, UR39, 0x1, UPT ;  /* 0x000000012700788c */ /* 0x000fe4000bf66270 */
[----:B------:R-:W-:Y:S01]  /*5610*/  UISETP.NE.AND.EX UP4, UPT, UR33, URZ, UPT, UP0 ;  /* 0x000000ff2100728c */ /* 0x000fe2000bf85300 */
[----:B------:R-:W-:Y:S01]  /*5620*/  UMOV UR47, UR11 ;  /* 0x0000000b002f7c82 */ /* 0x000fe20008000000 */
[----:B------:R-:W-:Y:S01]  /*5630*/  UMOV UR46, UR15 ;  /* 0x0000000f002e7c82 */ /* 0x000fe20008000000 */
[----:B------:R-:W-:Y:S01]  /*5640*/  UISETP.NE.AND UP3, UPT, UR26, 0x1, UPT ;  /* 0x000000011a00788c */ /* 0x000fe2000bf65270 */
[----:B--2---:R-:W-:Y:S01]  /*5650*/  VIADD R0, R0, 0xffffffe ;  /* 0x0ffffffe00007836 */ /* 0x004fe20000000000 */
[----:B------:R-:W-:-:S02]  /*5660*/  UISETP.NE.AND UP0, UPT, UR42, 0x1, UPT ;  /* 0x000000012a00788c */ /* 0x000fc4000bf05270 */
[----:B------:R-:W-:Y:S01]  /*5670*/  UISETP.NE.AND UP5, UPT, UR51, URZ, UPT ;  /* 0x000000ff3300728c */ /* 0x000fe2000bfa5270 */
[----:B------:R-:W-:Y:S02]  /*5680*/  UMOV UR28, URZ ;  /* 0x000000ff001c7c82 */ /* 0x000fe40008000000 */
[----:B------:R-:W2:Y:S01]  /*5690*/  F2I.FTZ.U32.TRUNC.NTZ R0, R0 ;  /* 0x0000000000007305 */ /* 0x000ea2000021f000 */
[----:B------:R-:W-:Y:S01]  /*56a0*/  UPLOP3.LUT UP2, UPT, UPT, UPT, UPT, 0x40, 0x4 ;  /* 0x000000000004789c */ /* 0x000fe20003f4e870 */
[----:B-1----:R-:W-:Y:S01]  /*56b0*/  VIADD R2, R2, 0xffffffe ;  /* 0x0ffffffe02027836 */ /* 0x002fe20000000000 */
[----:B------:R-:W1:Y:S01]  /*56c0*/  LDCU.64 UR24, c[0x0][0xc28] ;  /* 0x00018500ff1877ac */ /* 0x000e620008000a00 */
[----:B------:R-:W-:-:S04]  /*56d0*/  UPRMT UR48, URZ, 0x654, UR48 ;  /* 0x00000654ff307896 */ /* 0x000fc80008000030 */
[----:B------:R-:W3:Y:S01]  /*56e0*/  F2I.FTZ.U32.TRUNC.NTZ R2, R2 ;  /* 0x0000000200027305 */ /* 0x000ee2000021f000 */
[----:B------:R-:W-:Y:S02]  /*56f0*/  USHF.R.U32.HI UR47, URZ, UR41, UR47 ;  /* 0x00000029ff2f7299 */ /* 0x000fe4000801162f */
[----:B------:R-:W-:Y:S02]  /*5700*/  USHF.R.U32.HI UR46, URZ, UR52, UR46 ;  /* 0x00000034ff2e7299 */ /* 0x000fe4000801162e */
[----:B----4-:R-:W-:Y:S01]  /*5710*/  UISETP.NE.AND UP3, UPT, UR4, 0x1, UPT ;  /* 0x000000010400788c */ /* 0x010fe2000bf65270 */
[----:B--2---:R-:W-:Y:S01]  /*5720*/  R2UR UR7, R0 ;  /* 0x00000000000772ca */ /* 0x004fe200000e0000 */
[----:B------:R-:W-:Y:S02]  /*5730*/  UISETP.NE.AND UP0, UPT, UR36, URZ, UPT ;  /* 0x000000ff2400728c */ /* 0x000fe4000bf05270 */
[----:B------:R-:W-:Y:S01]  /*5740*/  UISETP.NE.AND UP5, UPT, UR31, URZ, UPT ;  /* 0x000000ff1f00728c */ /* 0x000fe2000bfa5270 */
[----:B---3--:R-:W-:Y:S01]  /*5750*/  R2UR UR9, R2 ;  /* 0x00000000020972ca */ /* 0x008fe200000e0000 */
[----:B------:R-:W-:-:S08]  /*5760*/  IMAD.MOV.U32 R2, RZ, RZ, 0x2000 ;  /* 0x00002000ff027424 */ /* 0x000fd000078e00ff */
[----:B------:R-:W-:-:S04]  /*5770*/  UIADD3 UR5, UPT, UPT, URZ, -UR7, URZ ;  /* 0x80000007ff057290 */ /* 0x000fc8000fffe0ff */
[----:B------:R-:W-:Y:S02]  /*5780*/  UIMAD UR5, UR5, UR29, URZ ;  /* 0x0000001d050572a4 */ /* 0x000fe4000f8e02ff */
[----:B------:R-:W-:-:S04]  /*5790*/  UIADD3 UR6, UPT, UPT, URZ, -UR9, URZ ;  /* 0x80000009ff067290 */ /* 0x000fc8000fffe0ff */
[----:B------:R-:W-:-:S03]  /*57a0*/  UIMAD UR12, UR6, UR30, URZ ;  /* 0x0000001e060c72a4 */ /* 0x000fc6000f8e02ff */
[----:B------:R-:W-:Y:S01]  /*57b0*/  UMOV UR6, URZ ;  /* 0x000000ff00067c82 */ /* 0x000fe20008000000 */
[----:B------:R-:W-:Y:S02]  /*57c0*/  UIMAD.WIDE.U32 UR8, UR9, UR12, UR8 ;  /* 0x0000000c090872a5 */ /* 0x000fe4000f8e0008 */
[----:B------:R-:W-:-:S07]  /*57d0*/  UIMAD.WIDE.U32 UR44, UR7, UR5, UR6 ;  /* 0x00000005072c72a5 */ /* 0x000fce000f8e0006 */
[----:B------:R-:W-:Y:S01]  /*57e0*/  UMOV UR44, UR45 ;  /* 0x0000002d002c7c82 */ /* 0x000fe20008000000 */
[----:B-1----:R-:W-:-:S05]  /*57f0*/  UMOV UR45, UR9 ;  /* 0x00000009002d7c82 */ /* 0x002fca0008000000 */
.L_x_100:
[----:B------:R-:W-:Y:S04]  /*5800*/  SHF.L.U32 R3, R8, 0x1f, RZ ;  /* 0x0000001f08037819 */ /* 0x000fe800000006ff */
[----:B------:R-:W1:Y:S02]  /*5810*/  SYNCS.PHASECHK.TRANS64.TRYWAIT P0, [UR27+0x140], R3 ;  /* 0x00014003ff0075a7 */ /* 0x000e64000800111b */
[----:B-1-3--:R-:W-:Y:S05]  /*5820*/  @!P0 BRA `(.L_x_92) ;  /* 0x0000004c00408947 */ /* 0x00afea0003800000 */
.L_x_189:
[----:B------:R-:W2:Y:S01]  /*5830*/  LDS.128 R4, [UR27+0x180] ;  /* 0x0001801bff047984 */ /* 0x000ea20008000c00 */
[----:B------:R-:W-:Y:S01]  /*5840*/  @!PT LDS RZ, [RZ] ;  /* 0x00000000fffff984 */ /* 0x000fe20000000800 */
[----:B------:R-:W-:Y:S01]  /*5850*/  @!PT LDS RZ, [RZ] ;  /* 0x00000000fffff984 */ /* 0x000fe20000000800 */
[----:B------:R-:W-:Y:S01]  /*5860*/  @!PT LDS RZ, [RZ] ;  /* 0x00000000fffff984 */ /* 0x000fe20000000800 */
[----:B------:R-:W-:Y:S01]  /*5870*/  @!PT LDS RZ, [RZ] ;  /* 0x00000000fffff984 */ /* 0x000fe20000000800 */
[----:B------:R3:W-:Y:S06]  /*5880*/  MEMBAR.ALL.CTA ;  /* 0x0000000000007992 */ /* 0x0007ec0000008000 */
[----:B---3--:R-:W3:Y:S02]  /*5890*/  FENCE.VIEW.ASYNC.S ;  /* 0x00000000000073c6 */ /* 0x008ee40000000000 */
[----:B---3--:R-:W-:Y:S01]  /*58a0*/  SYNCS.ARRIVE.TRANS64.RED.A1T0 RZ, [UR48], RZ ;  /* 0x000000ffffff79a7 */ /* 0x008fe20008100430 */
[----:B--2---:R-:W-:Y:S11]  /*58b0*/  LOP3.LUT P0, RZ, R6, 0x1, RZ, 0xc0, !PT ;  /* 0x0000000106ff7812 */ /* 0x004ff6000780c0ff */
[----:B------:R-:W-:Y:S02]  /*58c0*/  @!UPT UIADD3 URZ, UPT, UPT, URZ, URZ, URZ ;  /* 0x000000fffffff290 */ /* 0x000fe4000fffe0ff */
[----:B------:R-:W-:Y:S01]  /*58d0*/  VOTEU.ANY UP0, P0 ;  /* 0x0000000000ff7886 */ /* 0x000fe20000000100 */
[----:B------:R-:W-:Y:S11]  /*58e0*/  PLOP3.LUT P0, PT, PT, PT, UP0, 0x80, 0x8 ;  /* 0x000000000008781c */ /* 0x000ff60003f0f008 */
[----:B------:R-:W-:Y:S02]  /*58f0*/  @!UPT UIADD3 URZ, UPT, UPT, URZ, URZ, URZ ;  /* 0x000000fffffff290 */ /* 0x000fe4000fffe0ff */
[----:B-1----:R-:W-:Y:S02]  /*5900*/  @P0 MOV R3, R4 ;  /* 0x0000000400030202 */ /* 0x002fe40000000f00 */
[----:B------:R-:W-:Y:S02]  /*5910*/  @P0 LOP3.LUT R0, R5, 0xffff, RZ, 0xc0, !PT ;  /* 0x0000ffff05000812 */ /* 0x000fe400078ec0ff */
[----:B------:R-:W-:Y:S02]  /*5920*/  @P0 R2UR UR5, R3 ;  /* 0x00000000030502ca */ /* 0x000fe400000e0000 */
[----:B------:R-:W-:Y:S11]  /*5930*/  @P0 R2UR UR4, R0 ;  /* 0x00000000000402ca */ /* 0x000ff600000e0000 */
[----:B------:R-:W-:Y:S02]  /*5940*/  @UP0 UMOV UR23, UR5 ;  /* 0x0000000500170c82 */ /* 0x000fe40008000000 */
[----:B------:R-:W-:Y:S01]  /*5950*/  @UP0 UMOV UR15, UR4 ;  /* 0x00000004000f0c82 */ /* 0x000fe20008000000 */
[----:B------:R-:W-:Y:S09]  /*5960*/  UISETP.GE.AND UP0, UPT, UR39, 0x1, UPT ;  /* 0x000000012700788c */ /* 0x000ff2000bf06270 */
[----:B------:R-:W-:Y:S05]  /*5970*/  BRA.U !UP0, `(.L_x_93) ;  /* 0x0000000108c07547 */ /* 0x000fea000b800000 */
[----:B------:R-:W-:Y:S02]  /*5980*/  UP2UR UR14, UPR, URZ, 0x4 ;  /* 0x00000004ff0e7883 */ /* 0x000fe40008000000 */
[----:B------:R-:W-:Y:S02]  /*5990*/  UISETP.NE.AND UP2, UPT, UR42, 0x1, UPT ;  /* 0x000000012a00788c */ /* 0x000fe4000bf45270 */
[----:B------:R-:W-:Y:S02]  /*59a0*/  UIMAD.WIDE.U32 UR6, UR15, UR43, URZ ;  /* 0x0000002b0f0672a5 */ /* 0x000fe4000f8e00ff */
[----:B------:R-:W-:Y:S02]  /*59b0*/  UIMAD.WIDE.U32 UR10, UR23, UR40, URZ ;  /* 0x00000028170a72a5 */ /* 0x000fe4000f8e00ff */
[----:B------:R-:W-:Y:S02]  /*59c0*/  USEL UR4, UR37, UR46, !UP2 ;  /* 0x0000002e25047287 */ /* 0x000fe4000d000000 */
[----:B------:R-:W-:Y:S02]  /*59d0*/  UISETP.NE.AND UP0, UPT, UR26, 0x1, UPT ;  /* 0x000000011a00788c */ /* 0x000fe4000bf05270 */
[----:B------:R-:W-:Y:S02]  /*59e0*/  UP2UR UR19, UPR, URZ, 0x2 ;  /* 0x00000002ff137883 */ /* 0x000fe40008000000 */
[----:B------:R-:W-:Y:S02]  /*59f0*/  UISETP.NE.AND UP1, UPT, UR39, 0x1, UPT ;  /* 0x000000012700788c */ /* 0x000fe4000bf25270 */
[----:B------:R-:W-:Y:S02]  /*5a00*/  UIMAD.WIDE.U32 UR12, UR4, UR24, URZ ;  /* 0x00000018040c72a5 */ /* 0x000fe4000f8e00ff */
[----:B------:R-:W-:Y:S01]  /*5a10*/  USEL UR9, UR38, UR47, !UP0 ;  /* 0x0000002f26097287 */ /* 0x000fe2000c000000 */
[----:B------:R-:W-:Y:S01]  /*5a20*/  UMOV UR6, UR7 ;  /* 0x0000000700067c82 */ /* 0x000fe20008000000 */
[----:B------:R-:W-:Y:S01]  /*5a30*/  UMOV UR5, UR11 ;  /* 0x0000000b00057c82 */ /* 0x000fe20008000000 */
[----:B------:R-:W-:Y:S02]  /*5a40*/  USHF.R.U32.HI UR7, URZ, UR52, UR6 ;  /* 0x00000034ff077299 */ /* 0x000fe40008011606 */
[----:B------:R-:W-:Y:S02]  /*5a50*/  USHF.R.U32.HI UR6, URZ, UR41, UR5 ;  /* 0x00000029ff067299 */ /* 0x000fe40008011605 */
[----:B------:R-:W-:Y:S02]  /*5a60*/  UIMAD.WIDE.U32 UR16, UR9, UR24, URZ ;  /* 0x00000018091072a5 */ /* 0x000fe4000f8e00ff */
[----:B------:R-:W-:Y:S02]  /*5a70*/  USEL UR8, UR15, UR7, !UP2 ;  /* 0x000000070f087287 */ /* 0x000fe4000d000000 */
[----:B------:R-:W-:Y:S02]  /*5a80*/  UISETP.NE.AND UP2, UPT, UR14, URZ, UPT ;  /* 0x000000ff0e00728c */ /* 0x000fe4000bf45270 */
[----:B------:R-:W-:Y:S01]  /*5a90*/  UIMAD.WIDE.U32 UR10, UR8, UR24, URZ ;  /* 0x00000018080a72a5 */ /* 0x000fe2000f8e00ff */
[----:B------:R-:W-:Y:S02]  /*5aa0*/  UMOV UR5, UR13 ;  /* 0x0000000d00057c82 */ /* 0x000fe40008000000 */
[----:B------:R-:W-:Y:S03]  /*5ab0*/  @UP1 USHF.R.U32.HI UR4, URZ, UR25, UR5 ;  /* 0x00000019ff041299 */ /* 0x000fe60008011605 */
[----:B------:R-:W-:Y:S01]  /*5ac0*/  UMOV UR5, UR17 ;  /* 0x0000001100057c82 */ /* 0x000fe20008000000 */
[----:B------:R-:W-:Y:S02]  /*5ad0*/  UIMAD UR4, UR39, UR4, URZ ;  /* 0x00000004270472a4 */ /* 0x000fe4000f8e02ff */
[----:B------:R-:W-:Y:S02]  /*5ae0*/  @UP1 USHF.R.U32.HI UR9, URZ, UR25, UR5 ;  /* 0x00000019ff091299 */ /* 0x000fe40008011605 */
[----:B------:R-:W-:Y:S02]  /*5af0*/  USEL UR5, UR23, UR6, !UP0 ;  /* 0x0000000617057287 */ /* 0x000fe4000c000000 */
[----:B------:R-:W-:Y:S02]  /*5b00*/  UIMAD UR6, UR39, UR9, URZ ;  /* 0x00000009270672a4 */ /* 0x000fe4000f8e02ff */
[----:B------:R-:W-:Y:S03]  /*5b10*/  UISETP.GE.AND UP0, UPT, UR8, UR4, UPT ;  /* 0x000000040800728c */ /* 0x000fe6000bf06270 */
[----:B------:R-:W-:Y:S01]  /*5b20*/  UMOV UR4, UR11 ;  /* 0x0000000b00047c82 */ /* 0x000fe20008000000 */
[----:B------:R-:W-:Y:S02]  /*5b30*/  UISETP.GE.OR UP0, UPT, UR5, UR6, UP0 ;  /* 0x000000060500728c */ /* 0x000fe40008706670 */
[----:B------:R-:W-:Y:S02]  /*5b40*/  USHF.R.U32.HI UR4, URZ, UR25, UR4 ;  /* 0x00000019ff047299 */ /* 0x000fe40008011604 */
[----:B------:R-:W-:Y:S02]  /*5b50*/  UIMAD.WIDE.U32 UR6, UR5, UR24, URZ ;  /* 0x00000018050672a5 */ /* 0x000fe4000f8e00ff */
[----:B------:R-:W-:Y:S04]  /*5b60*/  USEL UR10, UR8, UR4, !UP1 ;  /* 0x00000004080a7287 */ /* 0x000fe8000c800000 */
[----:B------:R-:W-:Y:S01]  /*5b70*/  UIADD3 UR11, UPT, UPT, -UR10, URZ, URZ ;  /* 0x000000ff0a0b7290 */ /* 0x000fe2000fffe1ff */
[----:B------:R-:W-:Y:S01]  /*5b80*/  @!UP0 UMOV UR4, UR7 ;  /* 0x0000000700048c82 */ /* 0x000fe20008000000 */
[----:B------:R-:W-:Y:S02]  /*5b90*/  UIADD3 UR7, UPT, UPT, -UR8, URZ, URZ ;  /* 0x000000ff08077290 */ /* 0x000fe4000fffe1ff */
[----:B------:R-:W-:Y:S02]  /*5ba0*/  @!UP0 USHF.R.U32.HI UR4, URZ, UR25, UR4 ;  /* 0x00000019ff048299 */ /* 0x000fe40008011604 */
[----:B------:R-:W-:Y:S02]  /*5bb0*/  UIMAD UR6, UR39, UR11, UR8 ;  /* 0x0000000b270672a4 */ /* 0x000fe4000f8e0208 */
[----:B------:R-:W-:Y:S02]  /*5bc0*/  @!UP0 USEL UR4, UR5, UR4, !UP1 ;  /* 0x0000000405048287 */ /* 0x000fe4000c800000 */
[----:B------:R-:W-:Y:S02]  /*5bd0*/  UISETP.NE.AND UP1, UPT, UR19, URZ, UPT ;  /* 0x000000ff1300728c */ /* 0x000fe4000bf25270 */
[----:B------:R-:W-:Y:S02]  /*5be0*/  @!UP0 UIMAD UR6, UR9, UR6, UR4 ;  /* 0x00000006090682a4 */ /* 0x000fe4000f8e0204 */
[----:B------:R-:W-:Y:S02]  /*5bf0*/  @!UP0 UIADD3 UR9, UPT, UPT, UR10, -UR4, URZ ;  /* 0x800000040a098290 */ /* 0x000fe4000fffe0ff */
[----:B------:R-:W-:Y:S02]  /*5c00*/  UIADD3 UR4, UPT, UPT, -UR5, URZ, URZ ;  /* 0x000000ff05047290 */ /* 0x000fe4000fffe1ff */
[----:B------:R-:W-:Y:S03]  /*5c10*/  @!UP0 UIMAD UR8, UR9, UR39, UR5 ;  /* 0x00000027090882a4 */ /* 0x000fe6000f8e0205 */
[----:B------:R-:W-:Y:S01]  /*5c20*/  @!UP0 UMOV UR5, UR6 ;  /* 0x0000000600058c82 */ /* 0x000fe20008000000 */
[----:B------:R-:W-:Y:S02]  /*5c30*/  UIMAD UR6, UR26, UR4, UR23 ;  /* 0x000000041a0672a4 */ /* 0x000fe4000f8e0217 */
[----:B------:R-:W-:Y:S02]  /*5c40*/  UIMAD UR4, UR42, UR7, UR15 ;  /* 0x000000072a0472a4 */ /* 0x000fe4000f8e020f */
[----:B------:R-:W-:Y:S02]  /*5c50*/  UIMAD UR23, UR5, UR26, UR6 ;  /* 0x0000001a051772a4 */ /* 0x000fe4000f8e0206 */
[----:B------:R-:W-:Y:S11]  /*5c60*/  UIMAD UR15, UR8, UR42, UR4 ;  /* 0x0000002a080f72a4 */ /* 0x000ff6000f8e0204 */
[----:B------:R-:W-:Y:S01]  /*5c70*/  @!UPT UIADD3 URZ, UPT, UPT, URZ, URZ, URZ ;  /* 0x000000fffffff290 */ /* 0x000fe2000fffe0ff */
.L_x_93:
[----:B------:R-:W1:Y:S01]  /*5c80*/  @!UP3 LDCU.128 UR8, c[0x0][0xc10] ;  /* 0x00018200ff08b7ac */ /* 0x000e620008000c00 */
[----:B------:R-:W-:Y:S04]  /*5c90*/  MOV R0, UR18 ;  /* 0x0000001200007c02 */ /* 0x000fe80008000f00 */
[----:B------:R-:W-:Y:S01]  /*5ca0*/  IABS R0, R0 ;  /* 0x0000000000007213 */ /* 0x000fe20000000000 */
[----:B------:R-:W2:Y:S01]  /*5cb0*/  @!UP3 LDCU UR5, c[0x0][0xc0c] ;  /* 0x00018180ff05b7ac */ /* 0x000ea20008000800 */
[----:B-1----:R-:W-:Y:S07]  /*5cc0*/  UIMAD.WIDE.U32 UR6, UR23, UR8, URZ ;  /* 0x00000008170672a5 */ /* 0x002fee000f8e00ff */
[----:B------:R-:W-:Y:S01]  /*5cd0*/  @!UP3 UMOV UR4, UR7 ;  /* 0x000000070004bc82 */ /* 0x000fe20008000000 */
[----:B--2---:R-:W-:Y:S02]  /*5ce0*/  @!UP3 UISETP.NE.AND UP0, UPT, UR5, 0x1, UPT ;  /* 0x000000010500b88c */ /* 0x004fe4000bf05270 */
[----:B------:R-:W-:Y:S02]  /*5cf0*/  @!UP3 USHF.R.U32.HI UR4, URZ, UR9, UR4 ;  /* 0x00000009ff04b299 */ /* 0x000fe40008011604 */
[----:B------:R-:W-:Y:S02]  /*5d00*/  UIMAD.WIDE.U32 UR6, UR15, UR11, URZ ;  /* 0x0000000b0f0672a5 */ /* 0x000fe4000f8e00ff */
[----:B------:R-:W-:Y:S02]  /*5d10*/  @!UP3 USEL UR8, UR23, UR4, !UP0 ;  /* 0x000000041708b287 */ /* 0x000fe4000c000000 */
[----:B------:R-:W-:Y:S03]  /*5d20*/  @!UP3 UISETP.NE.AND UP0, UPT, UR10, 0x1, UPT ;  /* 0x000000010a00b88c */ /* 0x000fe6000bf05270 */
[----:B------:R-:W-:Y:S02]  /*5d30*/  @!UP3 UMOV UR6, UR7 ;  /* 0x000000070006bc82 */ /* 0x000fe40008000000 */
[----:B------:R-:W1:Y:S02]  /*5d40*/  @!UP3 LDCU UR4, c[0x0][0xc20] ;  /* 0x00018400ff04b7ac */ /* 0x000e640008000800 */
[----:B-1----:R-:W-:Y:S04]  /*5d50*/  @!UP3 USHF.R.U32.HI UR6, URZ, UR4, UR6 ;  /* 0x00000004ff06b299 */ /* 0x002fe80008011606 */
[----:B------:R-:W-:Y:S04]  /*5d60*/  @!UP3 USEL UR6, UR15, UR6, !UP0 ;  /* 0x000000060f06b287 */ /* 0x000fe8000c000000 */
[----:B------:R-:W-:Y:S02]  /*5d70*/  @!UP3 UIADD3 UR4, UPT, UPT, -UR8, UR6, URZ ;  /* 0x000000060804b290 */ /* 0x000fe4000fffe1ff */
[----:B------:R-:W-:Y:S02]  /*5d80*/  @!UP3 UIADD3 UR6, UPT, UPT, UR8, -UR6, URZ ;  /* 0x800000060806b290 */ /* 0x000fe4000fffe0ff */
[----:B------:R-:W-:Y:S02]  /*5d90*/  @!UP3 UIMAD UR23, UR4, UR5, UR23 ;  /* 0x000000050417b2a4 */ /* 0x000fe4000f8e0217 */
[----:B------:R-:W-:Y:S01]  /*5da0*/  @!UP3 UIMAD UR15, UR6, UR10, UR15 ;  /* 0x0000000a060fb2a4 */ /* 0x000fe2000f8e020f */
[----:B------:R-:W-:Y:S11]  /*5db0*/  BRA.U UP2, `(.L_x_94) ;  /* 0x0000000102107547 */ /* 0x000ff6000b800000 */
[----:B------:R-:W-:Y:S04]  /*5dc0*/  MOV R3, UR54 ;  /* 0x0000003600037c02 */ /* 0x000fe80008000f00 */
[----:B------:R-:W-:Y:S04]  /*5dd0*/  SHF.L.U32 R12, R3, 0x1f, RZ ;  /* 0x0000001f030c7819 */ /* 0x000fe800000006ff */
[----:B------:R-:W1:Y:S02]  /*5de0*/  SYNCS.PHASECHK.TRANS64.TRYWAIT P1, [UR27+0x138], R12 ;  /* 0x0001380cff0075a7 */ /* 0x000e64000802111b */
[----:B-1----:R-:W-:Y:S05]  /*5df0*/  @!P1 BRA `(.L_x_95) ;  /* 0x0000004400e49947 */ /* 0x002fea0003800000 */
.L_x_94:
[----:B------:R-:W-:Y:S01]  /*5e00*/  UISETP.NE.AND UP2, UPT, UR51, URZ, UPT ;  /* 0x000000ff3300728c */ /* 0x000fe2000bf45270 */
[----:B------:R-:W-:Y:S01]  /*5e10*/  R2UR UR4, R0 ;  /* 0x00000000000472ca */ /* 0x000fe200000e0000 */
[----:B------:R-:W-:Y:S11]  /*5e20*/  USHF.L.U32 UR11, UR20, 0x6, URZ ;  /* 0x00000006140b7899 */ /* 0x000ff600080006ff */
[----:B------:R-:W-:Y:S01]  /*5e30*/  @!UPT UIADD3 URZ, UPT, UPT, URZ, URZ, URZ ;  /* 0x000000fffffff290 */ /* 0x000fe2000fffe0ff */
[----:B------:R-:W-:Y:S07]  /*5e40*/  UIMAD.WIDE.U32 UR6, UR45, UR4, URZ ;  /* 0x000000042d0672a5 */ /* 0x000fee000f8e00ff */
[----:B------:R-:W-:Y:S02]  /*5e50*/  UMOV UR12, UR7 ;  /* 0x00000007000c7c82 */ /* 0x000fe40008000000 */
[----:B------:R-:W-:Y:S04]  /*5e60*/  UIMAD UR4, UR12, UR49, UR4 ;  /* 0x000000310c0472a4 */ /* 0x000fe8000f8e0204 */
[----:B------:R-:W-:Y:S11]  /*5e70*/  UISETP.GT.U32.AND UP0, UPT, UR30, UR4, UPT ;  /* 0x000000041e00728c */ /* 0x000ff6000bf04070 */
[----:B------:R-:W-:Y:S02]  /*5e80*/  @!UP0 UIADD3 UR4, UPT, UPT, UR4, -UR30, URZ ;  /* 0x8000001e04048290 */ /* 0x000fe4000fffe0ff */
[----:B------:R-:W-:Y:S02]  /*5e90*/  @!UP0 UIADD3 UR12, UPT, UPT, UR12, 0x1, URZ ;  /* 0x000000010c0c8890 */ /* 0x000fe4000fffe0ff */
[----:B------:R-:W-:Y:S02]  /*5ea0*/  UISETP.GE.U32.AND UP0, UPT, UR4, UR30, UPT ;  /* 0x0000001e0400728c */ /* 0x000fe4000bf06070 */
[----:B------:R-:W-:Y:S09]  /*5eb0*/  ULOP3.LUT UR4, UR18, UR31, URZ, 0x3c, !UPT ;  /* 0x0000001f12047292 */ /* 0x000ff2000f8e3cff */
[----:B------:R-:W-:Y:S02]  /*5ec0*/  @UP0 UIADD3 UR12, UPT, UPT, UR12, 0x1, URZ ;  /* 0x000000010c0c0890 */ /* 0x000fe4000fffe0ff */
[----:B------:R-:W-:Y:S11]  /*5ed0*/  UISETP.GE.AND UP0, UPT, UR4, URZ, UPT ;  /* 0x000000ff0400728c */ /* 0x000ff6000bf06270 */
[----:B------:R-:W-:Y:S02]  /*5ee0*/  @!UP0 UIADD3 UR12, UPT, UPT, -UR12, URZ, URZ ;  /* 0x000000ff0c0c8290 */ /* 0x000fe4000fffe1ff */
[----:B------:R-:W-:Y:S06]  /*5ef0*/  @!UP5 ULOP3.LUT UR12, URZ, UR31, URZ, 0x33, !UPT ;  /* 0x0000001fff0cd292 */ /* 0x000fec000f8e33ff */
[----:B------:R-:W-:Y:S05]  /*5f00*/  IMAD.U32 R0, RZ, RZ, UR12 ;  /* 0x0000000cff007e24 */ /* 0x000fea000f8e00ff */
[----:B------:R-:W-:Y:S04]  /*5f10*/  IABS R0, R0 ;  /* 0x0000000000007213 */ /* 0x000fe80000000000 */
[----:B------:R-:W-:Y:S01]  /*5f20*/  R2UR UR4, R0 ;  /* 0x00000000000472ca */ /* 0x000fe200000e0000 */
[----:B------:R-:W-:Y:S05]  /*5f30*/  IMAD.U32 R0, RZ, RZ, UR36 ;  /* 0x00000024ff007e24 */ /* 0x000fea000f8e00ff */
[----:B------:R-:W-:Y:S04]  /*5f40*/  IABS R9, R0 ;  /* 0x0000000000097213 */ /* 0x000fe80000000000 */
[----:B------:R-:W2:Y:S03]  /*5f50*/  I2F.RP R16, R9 ;  /* 0x0000000900107306 */ /* 0x000ea60000209400 */
[----:B------:R-:W-:Y:S07]  /*5f60*/  UIMAD.WIDE.U32 UR6, UR44, UR4, URZ ;  /* 0x000000042c0672a5 */ /* 0x000fee000f8e00ff */
[----:B------:R-:W-:Y:S02]  /*5f70*/  UMOV UR13, UR7 ;  /* 0x00000007000d7c82 */ /* 0x000fe40008000000 */
[----:B------:R-:W-:Y:S01]  /*5f80*/  UIADD3 UR5, UPT, UPT, -UR13, URZ, URZ ;  /* 0x000000ff0d057290 */ /* 0x000fe2000fffe1ff */
[----:B--2---:R-:W2:Y:S03]  /*5f90*/  MUFU.RCP R0, R16 ;  /* 0x0000001000007308 */ /* 0x004ea60000001000 */
[----:B------:R-:W-:Y:S04]  /*5fa0*/  UIMAD UR4, UR29, UR5, UR4 ;  /* 0x000000051d0472a4 */ /* 0x000fe8000f8e0204 */
[----:B------:R-:W-:Y:S11]  /*5fb0*/  UISETP.GT.U32.AND UP0, UPT, UR29, UR4, UPT ;  /* 0x000000041d00728c */ /* 0x000ff6000bf04070 */
[----:B------:R-:W-:Y:S01]  /*5fc0*/  @!UP0 UIADD3 UR4, UPT, UPT, UR4, -UR29, URZ ;  /* 0x8000001d04048290 */ /* 0x000fe2000fffe0ff */
[----:B--2---:R-:W-:Y:S01]  /*5fd0*/  VIADD R11, R0, 0xffffffe ;  /* 0x0ffffffe000b7836 */ /* 0x004fe20000000000 */
[----:B------:R-:W-:Y:S02]  /*5fe0*/  @!UP0 UIADD3 UR13, UPT, UPT, UR13, 0x1, URZ ;  /* 0x000000010d0d8890 */ /* 0x000fe4000fffe0ff */
[----:B------:R-:W-:Y:S01]  /*5ff0*/  UISETP.GE.U32.AND UP0, UPT, UR4, UR29, UPT ;  /* 0x0000001d0400728c */ /* 0x000fe2000bf06070 */
[----:B------:R-:W1:Y:S01]  /*6000*/  F2I.FTZ.U32.TRUNC.NTZ R13, R11 ;  /* 0x0000000b000d7305 */ /* 0x000e62000021f000 */
[----:B------:R-:W-:Y:S09]  /*6010*/  ULOP3.LUT UR4, UR12, UR51, URZ, 0x3c, !UPT ;  /* 0x000000330c047292 */ /* 0x000ff2000f8e3cff */
[----:B------:R-:W-:Y:S02]  /*6020*/  @UP0 UIADD3 UR13, UPT, UPT, UR13, 0x1, URZ ;  /* 0x000000010d0d0890 */ /* 0x000fe4000fffe0ff */
[----:B------:R-:W-:Y:S01]  /*6030*/  UISETP.GE.AND UP0, UPT, UR4, URZ, UPT ;  /* 0x000000ff0400728c */ /* 0x000fe2000bf06270 */
[----:B-1----:R-:W-:Y:S05]  /*6040*/  IADD3 R12, PT, PT, RZ, -R13, RZ ;  /* 0x8000000dff0c7210 */ /* 0x002fea0007ffe0ff */
[----:B------:R-:W-:Y:S02]  /*6050*/  IMAD R3, R12, R9, RZ ;  /* 0x000000090c037224 */ /* 0x000fe400078e02ff */
[----:B------:R-:W-:Y:S03]  /*6060*/  IMAD.MOV.U32 R12, RZ, RZ, RZ ;  /* 0x000000ffff0c7224 */ /* 0x000fe600078e00ff */
[----:B------:R-:W-:Y:S02]  /*6070*/  @!UP0 UIADD3 UR13, UPT, UPT, -UR13, URZ, URZ ;  /* 0x000000ff0d0d8290 */ /* 0x000fe4000fffe1ff */
[----:B------:R-:W-:Y:S01]  /*6080*/  @!UP2 ULOP3.LUT UR13, URZ, UR51, URZ, 0x33, !UPT ;  /* 0x00000033ff0da292 */ /* 0x000fe2000f8e33ff */
[----:B------:R-:W-:Y:S01]  /*6090*/  IMAD.HI.U32 R13, R13, R3, R12 ;  /* 0x000000030d0d7227 */ /* 0x000fe200078e000c */
[----:B------:R-:W-:Y:S02]  /*60a0*/  UISETP.NE.AND UP2, UPT, UR36, URZ, UPT ;  /* 0x000000ff2400728c */ /* 0x000fe4000bf45270 */
[----:B------:R-:W-:Y:S02]  /*60b0*/  ULOP3.LUT UR4, UR13, UR36, URZ, 0x3c, !UPT ;  /* 0x000000240d047292 */ /* 0x000fe4000f8e3cff */
[----:B------:R-:W-:Y:S02]  /*60c0*/  IMAD.U32 R0, RZ, RZ, UR13 ;  /* 0x0000000dff007e24 */ /* 0x000fe4000f8e00ff */
[----:B------:R-:W-:Y:S02]  /*60d0*/  UISETP.GE.AND UP0, UPT, UR4, URZ, UPT ;  /* 0x000000ff0400728c */ /* 0x000fe4000bf06270 */
[----:B------:R-:W-:Y:S01]  /*60e0*/  UIADD3 UR4, UPT, UPT, -UR12, URZ, URZ ;  /* 0x000000ff0c047290 */ /* 0x000fe2000fffe1ff */
[----:B------:R-:W-:Y:S03]  /*60f0*/  IABS R0, R0 ;  /* 0x0000000000007213 */ /* 0x000fe60000000000 */
[----:B------:R-:W-:Y:S02]  /*6100*/  UIMAD UR5, UR31, UR4, UR18 ;  /* 0x000000041f0572a4 */ /* 0x000fe4000f8e0212 */
[----:B------:R-:W-:Y:S01]  /*6110*/  UIADD3 UR4, UPT, UPT, -UR13, URZ, URZ ;  /* 0x000000ff0d047290 */ /* 0x000fe2000fffe1ff */
[----:B------:R-:W-:Y:S01]  /*6120*/  IMAD.HI.U32 R13, R13, R0, RZ ;  /* 0x000000000d0d7227 */ /* 0x000fe200078e00ff */
[----:B------:R-:W-:Y:S02]  /*6130*/  USHF.L.U32 UR17, UR5, 0x6, URZ ;  /* 0x0000000605117899 */ /* 0x000fe400080006ff */
[----:B------:R-:W-:Y:S02]  /*6140*/  UIMAD UR12, UR51, UR4, UR12 ;  /* 0x00000004330c72a4 */ /* 0x000fe4000f8e020c */
[----:B------:R-:W-:Y:S05]  /*6150*/  IADD3 R3, PT, PT, -R13, RZ, RZ ;  /* 0x000000ff0d037210 */ /* 0x000fea0007ffe1ff */
[C---:B------:R-:W-:Y:S05]  /*6160*/  IMAD R0, R9.reuse, R3, R0 ;  /* 0x0000000309007224 */ /* 0x040fea00078e0200 */
[----:B------:R-:W-:Y:S11]  /*6170*/  ISETP.GT.U32.AND P1, PT, R9, R0, PT ;  /* 0x000000000900720c */ /* 0x000ff60003f24070 */
[----:B------:R-:W-:Y:S02]  /*6180*/  @!UPT UIADD3 URZ, UPT, UPT, URZ, URZ, URZ ;  /* 0x000000fffffff290 */ /* 0x000fe4000fffe0ff */
[----:B------:R-:W-:Y:S02]  /*6190*/  @!P1 IMAD.IADD R0, R0, 0x1, -R9 ;  /* 0x0000000100009824 */ /* 0x000fe400078e0a09 */
[----:B------:R-:W-:Y:S01]  /*61a0*/  @!P1 VIADD R13, R13, 0x1 ;  /* 0x000000010d0d9836 */ /* 0x000fe20000000000 */
[----:B------:R-:W-:Y:S02]  /*61b0*/  ISETP.NE.U32.AND P1, PT, RZ, UR32, PT ;  /* 0x00000020ff007c0c */ /* 0x000fe4000bf25070 */
[----:B------:R-:W-:Y:S02]  /*61c0*/  ISETP.GE.U32.AND P2, PT, R0, R9, PT ;  /* 0x000000090000720c */ /* 0x000fe40003f46070 */
[----:B------:R-:W-:Y:S11]  /*61d0*/  ISETP.NE.AND.EX P1, PT, RZ, UR33, PT, P1 ;  /* 0x00000021ff007c0c */ /* 0x000ff6000bf25310 */
[----:B------:R-:W-:Y:S04]  /*61e0*/  @P2 IADD3 R13, PT, PT, R13, 0x1, RZ ;  /* 0x000000010d0d2810 */ /* 0x000fe80007ffe0ff */
[----:B------:R-:W-:Y:S11]  /*61f0*/  R2UR UR14, R13 ;  /* 0x000000000d0e72ca */ /* 0x000ff600000e0000 */
[----:B------:R-:W-:Y:S02]  /*6200*/  @!UPT UIADD3 URZ, UPT, UPT, URZ, URZ, URZ ;  /* 0x000000fffffff290 */ /* 0x000fe4000fffe0ff */
[----:B------:R-:W-:Y:S02]  /*6210*/  @!UP0 UIADD3 UR14, UPT, UPT, -UR14, URZ, URZ ;  /* 0x000000ff0e0e8290 */ /* 0x000fe4000fffe1ff */
[----:B------:R-:W-:Y:S04]  /*6220*/  @!UP2 ULOP3.LUT UR14, URZ, UR36, URZ, 0x33, !UPT ;  /* 0x00000024ff0ea292 */ /* 0x000fe8000f8e33ff */
[----:B------:R-:W-:Y:S04]  /*6230*/  UIADD3 UR6, UPT, UPT, -UR14, URZ, URZ ;  /* 0x000000ff0e067290 */ /* 0x000fe8000fffe1ff */
[----:B------:R-:W-:Y:S01]  /*6240*/  UIMAD UR13, UR36, UR6, UR13 ;  /* 0x00000006240d72a4 */ /* 0x000fe2000f8e020d */
[----:B------:R-:W-:Y:S11]  /*6250*/  BRA.U !UP4, `(.L_x_96) ;  /* 0x000000010c387547 */ /* 0x000ff6000b800000 */
[----:B------:R-:W-:Y:S01]  /*6260*/  UPLOP3.LUT UP1, UPT, UPT, UPT, UP6, 0x80, 0x8 ;  /* 0x000000000008789c */ /* 0x000fe20003f2f060 */
[----:B------:R-:W-:Y:S01]  /*6270*/  HFMA2 R0, -RZ, RZ, 0, 5.9604644775390625e-08 ;  /* 0x00000001ff007431 */ /* 0x000fe200000001ff */
[----:B------:R-:W1:Y:S01]  /*6280*/  LDCU.64 UR8, c[0x0][0x358] ;  /* 0x00006b00ff0877ac */ /* 0x000e620008000a00 */
[----:B------:R-:W-:Y:S03]  /*6290*/  IMAD.MOV.U32 R60, RZ, RZ, 0x1 ;  /* 0x00000001ff3c7424 */ /* 0x000fe600078e00ff */
[----:B------:R-:W-:Y:S05]  /*62a0*/  PLOP3.LUT P2, PT, PT, PT, UP1, 0x80, 0x8 ;  /* 0x000000000008781c */ /* 0x000fea0003f4f018 */
[----:B------:R-:W2:Y:S01]  /*62b0*/  @UP1 LDCU.64 UR4, c[0x0][0x988] ;  /* 0x00013100ff0417ac */ /* 0x000ea20008000a00 */
[----:B------:R-:W-:Y:S07]  /*62c0*/  @UP1 UIMAD UR6, UR50, UR32, URZ ;  /* 0x00000020320612a4 */ /* 0x000fee000f8e02ff */
[----:B------:R-:W-:Y:S01]  /*62d0*/  @!P2 PRMT R60, R0, 0x7610, R60 ;  /* 0x00007610003ca816 */ /* 0x000fe2000000003c */
[----:B--2---:R-:W-:Y:S06]  /*62e0*/  @UP1 UIMAD.WIDE UR4, UR6, 0x4, UR4 ;  /* 0x00000004060418a5 */ /* 0x004fec000f8e0204 */
[----:B------:R-:W-:Y:S01]  /*62f0*/  IMAD.U32 R12, RZ, RZ, UR4 ;  /* 0x00000004ff0c7e24 */ /* 0x000fe2000f8e00ff */
[----:B------:R-:W-:Y:S04]  /*6300*/  MOV R13, UR5 ;  /* 0x00000005000d7c02 */ /* 0x000fe80008000f00 */
[----:B------:R-:W2:Y:S01]  /*6310*/  @!UP1 LDCU UR4, c[0x0][0x980] ;  /* 0x00013000ff0497ac */ /* 0x000ea20008000800 */
[----:B-1---5:R1:W5:Y:S02]  /*6320*/  @P2 LDG.E R27, desc[UR8][R12.64] ;  /* 0x000000080c1b2981 */ /* 0x022364000c1e1900 */
[----:B-12---:R-:W-:Y:S07]  /*6330*/  @!P2 IMAD.U32 R27, RZ, RZ, UR4 ;  /* 0x00000004ff1bae24 */ /* 0x006fee000f8e00ff */
.L_x_96:
[----:B-----5:R-:W-:Y:S01]  /*6340*/  @!P1 FSETP.EQ.AND P3, PT, R27, RZ, PT ;  /* 0x000000ff1b00920b */ /* 0x020fe20003f62000 */
[----:B------:R-:W-:Y:S01]  /*6350*/  @!UPT UIADD3 URZ, UPT, UPT, URZ, URZ, URZ ;  /* 0x000000fffffff290 */ /* 0x000fe2000fffe0ff */
[----:B------:R-:W-:Y:S11]  /*6360*/  @!P1 BRA `(.L_x_97) ;  /* 0x0000000000149947 */ /* 0x000ff60003800000 */
[----:B------:R-:W-:Y:S02]  /*6370*/  LOP3.LUT P1, RZ, R60, 0xff, RZ, 0xc0, !PT ;  /* 0x000000ff3cff7812 */ /* 0x000fe4000782c0ff */
[----:B------:R-:W-:Y:S04]  /*6380*/  PLOP3.LUT P3, PT, PT, PT, UP1, 0x80, 0x8 ;  /* 0x000000000008781c */ /* 0x000fe80003f6f018 */
[----:B------:R-:W-:Y:S07]  /*6390*/  PLOP3.LUT P3, PT, P3, PT, PT, 0x8, 0x80 ;  /* 0x000000000080781c */ /* 0x000fee0001f6e170 */
[----:B------:R-:W-:Y:S11]  /*63a0*/  @P1 FSETP.EQ.AND P3, PT, R27, RZ, PT ;  /* 0x000000ff1b00120b */ /* 0x000ff60003f62000 */
[----:B------:R-:W-:Y:S02]  /*63b0*/  @!UPT UIADD3 URZ, UPT, UPT, URZ, URZ, URZ ;  /* 0x000000fffffff290 */ /* 0x000fe4000fffe0ff */
.L_x_97:
[----:B------:R-:W-:Y:S01]  /*63c0*/  ULEA UR4, UR28, UR27, 0x3 ;  /* 0x0000001b1c047291 */ /* 0x000fe2000f8e18ff */
[----:B------:R-:W-:Y:S02]  /*63d0*/  SHF.L.U32 R3, R10, 0x1f, RZ ;  /* 0x0000001f0a037819 */ /* 0x000fe400000006ff */
[----:B------:R-:W-:Y:S04]  /*63e0*/  ELECT P2, URZ, PT ;  /* 0x0000000000ff782f */ /* 0x000fe80003840000 */
[----:B------:R-:W-:Y:S02]  /*63f0*/  PLOP3.LUT P2, PT, P3, P2, PT, 0xf2, 0x2f ;  /* 0x00000000002f781c */ /* 0x000fe40001f45e72 */
[----:B------:R-:W1:Y:S02]  /*6400*/  SYNCS.PHASECHK.TRANS64.TRYWAIT P1, [UR4+0x118], R3 ;  /* 0x00011803ff0075a7 */ /* 0x000e640008021104 */
[----:B-1----:R-:W-:Y:S09]  /*6410*/  @!P1 BRA `(.L_x_98) ;  /* 0x0000004000749947 */ /* 0x002ff20003800000 */
.L_x_192:
[----:B------:R-:W2:Y:S01]  /*6420*/  S2UR UR21, SR_CgaCtaId ;  /* 0x00000000001579c3 */ /* 0x000ea20000008800 */
[----:B------:R-:W-:Y:S01]  /*6430*/  @!P2 IADD3 R9, P1, PT, R14, 0x680, RZ ;  /* 0x000006800e09a810 */ /* 0x000fe20007f3e0ff */
[----:B------:R-:W-:Y:S01]  /*6440*/  VOTEU.ALL UP0, P2 ;  /* 0x0000000000ff7886 */ /* 0x000fe20001000000 */
[----:B------:R-:W-:Y:S02]  /*6450*/  UIADD3 UR16, UPT, UPT, UR4, 0x100, URZ ;  /* 0x0000010004107890 */ /* 0x000fe4000fffe0ff */
[----:B------:R-:W-:Y:S01]  /*6460*/  @!P2 R2UR UR7, R9 ;  /* 0x000000000907a2ca */ /* 0x000fe200000e0000 */
[----:B-1----:R-:W-:Y:S01]  /*6470*/  @!P2 IMAD.X R0, RZ, RZ, R15, P1 ;  /* 0x000000ffff00a224 */ /* 0x002fe200008e060f */
[----:B------:R-:W-:Y:S02]  /*6480*/  @!UP0 ULEA UR5, UR28, UR27, 0xd ;  /* 0x0000001b1c058291 */ /* 0x000fe4000f8e68ff */
[----:B------:R-:W-:Y:S02]  /*6490*/  @!UP0 UIADD3 UR20, UPT, UPT, UR17, 0x20, URZ ;  /* 0x0000002011148890 */ /* 0x000fe4000fffe0ff */
[----:B------:R-:W-:Y:S01]  /*64a0*/  @!P2 R2UR UR6, R0 ;  /* 0x000000000006a2ca */ /* 0x000fe200000e0000 */
[----:B------:R-:W-:Y:S01]  /*64b0*/  @!UP0 UIADD3 UR8, UPT, UPT, UR5, 0x200, URZ ;  /* 0x0000020005088890 */ /* 0x000fe2000fffe0ff */
[----:B------:R-:W-:Y:S01]  /*64c0*/  @!P2 IMAD.MOV.U32 R0, RZ, RZ, 0x2000 ;  /* 0x00002000ff00a424 */ /* 0x000fe200078e00ff */
[----:B------:R-:W-:Y:S02]  /*64d0*/  @!UP0 UIADD3 UR18, UPT, UPT, UR5, 0x1200, URZ ;  /* 0x0000120005128890 */ /* 0x000fe4000fffe0ff */
[----:B------:R-:W-:Y:S02]  /*64e0*/  UIADD3 UR5, UPT, UPT, UR28, 0x1, URZ ;  /* 0x000000011c057890 */ /* 0x000fe4000fffe0ff */
[----:B------:R-:W-:Y:S01]  /*64f0*/  IMAD.U32 R12, RZ, RZ, UR7 ;  /* 0x00000007ff0c7e24 */ /* 0x000fe2000f8e00ff */
[----:B------:R-:W-:Y:S01]  /*6500*/  UMOV UR34, 0x0 ;  /* 0x0000000000227882 */ /* 0x000fe20000000000 */
[----:B------:R-:W-:Y:S01]  /*6510*/  UISETP.NE.AND UP0, UPT, UR5, 0x3, UPT ;  /* 0x000000030500788c */ /* 0x000fe2000bf05270 */
[----:B------:R-:W-:Y:S03]  /*6520*/  UMOV UR35, 0x10000000 ;  /* 0x1000000000237882 */ /* 0x000fe60000000000 */
[----:B------:R-:W-:Y:S01]  /*6530*/  IMAD.U32 R13, RZ, RZ, UR6 ;  /* 0x00000006ff0d7e24 */ /* 0x000fe2000f8e00ff */
[----:B------:R-:W-:Y:S01]  /*6540*/  @!P2 R2UR UR6, R12 ;  /* 0x000000000c06a2ca */ /* 0x000fe200000e0000 */
[----:B------:R-:W-:Y:S02]  /*6550*/  USEL UR5, UR5, URZ, UP0 ;  /* 0x000000ff05057287 */ /* 0x000fe40008000000 */
[----:B------:R-:W-:Y:S01]  /*6560*/  USEL UR19, URZ, 0x1, UP0 ;  /* 0x00000001ff137887 */ /* 0x000fe20008000000 */
[----:B------:R-:W-:Y:S01]  /*6570*/  @!P2 R2UR UR7, R13 ;  /* 0x000000000d07a2ca */ /* 0x000fe200000e0000 */
[----:B------:R-:W-:Y:S04]  /*6580*/  VOTEU.ALL UP0, P2 ;  /* 0x0000000000ff7886 */ /* 0x000fe80001000000 */
[----:B------:R-:W-:Y:S01]  /*6590*/  LOP3.LUT R10, R10, UR19, RZ, 0x3c, !PT ;  /* 0x000000130a0a7c12 */ /* 0x000fe2000f8e3cff */
[----:B------:R-:W-:Y:S01]  /*65a0*/  @!UP0 UMOV UR9, UR16 ;  /* 0x0000001000098c82 */ /* 0x000fe20008000000 */
[----:B------:R-:W-:Y:S02]  /*65b0*/  @!UP0 UMOV UR10, UR17 ;  /* 0x00000011000a8c82 */ /* 0x000fe40008000000 */
[----:B------:R-:W-:Y:S04]  /*65c0*/  SHF.L.U32 R3, R10, 0x1f, RZ ;  /* 0x0000001f0a037819 */ /* 0x000fe800000006ff */
[----:B------:R1:W-:Y:S01]  /*65d0*/  @!UP0 UTMALDG.5D [UR8], [UR6], desc[UR34] ;  /* 0x00002208060085b4 */ /* 0x0003e20008021000 */
[----:B------:R-:W-:Y:S05]  /*65e0*/  VOTEU.ALL UP0, P2 ;  /* 0x0000000000ff7886 */ /* 0x000fea0001000000 */
[----:B-1----:R-:W-:Y:S01]  /*65f0*/  @!UP0 UMOV UR8, UR18 ;  /* 0x0000001200088c82 */ /* 0x002fe20008000000 */
[----:B------:R-:W-:Y:S01]  /*6600*/  @!UP0 UMOV UR9, UR16 ;  /* 0x0000001000098c82 */ /* 0x000fe20008000000 */
[----:B------:R-:W-:Y:S02]  /*6610*/  @!UP0 UMOV UR10, UR20 ;  /* 0x00000014000a8c82 */ /* 0x000fe40008000000 */
[----:B------:R2:W-:Y:S01]  /*6620*/  @!UP0 UTMALDG.5D [UR8], [UR6], desc[UR34] ;  /* 0x00002208060085b4 */ /* 0x0005e20008021000 */
[----:B------:R1:W-:Y:S02]  /*6630*/  @!P2 SYNCS.ARRIVE.TRANS64.RED.A0TR RZ, [UR4+0x100], R0 ;  /* 0x00010000ffffa9a7 */ /* 0x0003e40008300404 */
[----:B-1----:R-:W-:Y:S04]  /*6640*/  @P0 SHF.R.U32.HI R0, RZ, 0x10, R5 ;  /* 0x00000010ff000819 */ /* 0x002fe80000011605 */
[----:B------:R-:W-:Y:S01]  /*6650*/  @P0 R2UR UR50, R0 ;  /* 0x00000000003202ca */ /* 0x000fe200000e0000 */
[----:B--2---:R-:W-:Y:S02]  /*6660*/  UPRMT UR7, UR21, 0x654, UR16 ;  /* 0x0000065415077896 */ /* 0x004fe40008000010 */
[----:B------:R-:W-:Y:S07]  /*6670*/  ULEA UR6, UR5, UR27, 0x3 ;  /* 0x0000001b05067291 */ /* 0x000fee000f8e18ff */
[----:B------:R-:W-:Y:S02]  /*6680*/  SYNCS.ARRIVE.TRANS64.RED.A1T0 RZ, [UR7], RZ ;  /* 0x000000ffffff79a7 */ /* 0x000fe40008100407 */
[----:B------:R-:W1:Y:S02]  /*6690*/  SYNCS.PHASECHK.TRANS64.TRYWAIT P1, [UR6+0x118], R3 ;  /* 0x00011803ff0075a7 */ /* 0x000e640008021106 */
[----:B-1----:R-:W-:Y:S05]  /*66a0*/  @!P1 BRA `(.L_x_99) ;  /* 0x0000003c00e89947 */ /* 0x002fea0003800000 */
.L_x_194:
[----:B------:R-:W-:Y:S01]  /*66b0*/  UPLOP3.LUT UP2, UPT, UPT, UPT, UPT, 0x80, 0x8 ;  /* 0x000000000008789c */ /* 0x000fe20003f4f070 */
[----:B------:R-:W2:Y:S01]  /*66c0*/  S2UR UR56, SR_CgaCtaId ;  /* 0x00000000003879c3 */ /* 0x000ea20000008800 */
[----:B------:R-:W-:Y:S01]  /*66d0*/  UMOV UR34, 0x0 ;  /* 0x0000000000227882 */ /* 0x000fe20000000000 */
[----:B------:R-:W-:Y:S01]  /*66e0*/  UMOV UR35, 0x10000000 ;  /* 0x1000000000237882 */ /* 0x000fe20000000000 */
[----:B------:R-:W-:Y:S01]  /*66f0*/  UMOV UR19, UR11 ;  /* 0x0000000b00137c82 */ /* 0x000fe20008000000 */
[----:B------:R-:W-:Y:S01]  /*6700*/  UMOV UR20, UR12 ;  /* 0x0000000c00147c82 */ /* 0x000fe20008000000 */
[----:B------:R-:W-:Y:S01]  /*6710*/  UMOV UR21, UR13 ;  /* 0x0000000d00157c82 */ /* 0x000fe20008000000 */
[----:B------:R-:W-:Y:S01]  /*6720*/  UMOV UR22, UR14 ;  /* 0x0000000e00167c82 */ /* 0x000fe20008000000 */
[----:B------:R-:W-:Y:S01]  /*6730*/  VOTEU.ALL UP0, P2 ;  /* 0x0000000000ff7886 */ /* 0x000fe20001000000 */
[----:B-1----:R-:W-:Y:S02]  /*6740*/  @!P2 IADD3 R3, P0, PT, R14, 0x680, RZ ;  /* 0x000006800e03a810 */ /* 0x002fe40007f1e0ff */
[----:B------:R-:W-:Y:S02]  /*6750*/  R2UR UR55, R63 ;  /* 0x000000003f3772ca */ /* 0x000fe400000e0000 */
[----:B------:R-:W-:Y:S01]  /*6760*/  @!UP0 ULEA UR4, UR5, UR27, 0xd ;  /* 0x0000001b05048291 */ /* 0x000fe2000f8e68ff */
[----:B------:R-:W-:Y:S01]  /*6770*/  @!P2 IMAD.X R0, RZ, RZ, R15, P0 ;  /* 0x000000ffff00a224 */ /* 0x000fe200000e060f */
[----:B------:R-:W-:Y:S01]  /*6780*/  UIADD3 UR5, UPT, UPT, UR5, 0x1, URZ ;  /* 0x0000000105057890 */ /* 0x000fe2000fffe0ff */
[----:B------:R-:W-:Y:S01]  /*6790*/  R2UR UR53, R64 ;  /* 0x00000000403572ca */ /* 0x000fe200000e0000 */
[----:B------:R-:W-:Y:S01]  /*67a0*/  @!UP0 UIADD3 UR18, UPT, UPT, UR17, 0x10, URZ ;  /* 0x0000001011128890 */ /* 0x000fe2000fffe0ff */
[----:B------:R-:W-:Y:S01]  /*67b0*/  LOP3.LUT P0, RZ, R6, 0x1, RZ, 0xc0, !PT ;  /* 0x0000000106ff7812 */ /* 0x000fe2000780c0ff */
[----:B------:R-:W-:Y:S01]  /*67c0*/  @!UP0 UIADD3 UR10, UPT, UPT, UR17, 0x30, URZ ;  /* 0x00000030110a8890 */ /* 0x000fe2000fffe0ff */
[----:B------:R-:W-:Y:S01]  /*67d0*/  LOP3.LUT R8, R8, 0x1, RZ, 0x3c, !PT ;  /* 0x0000000108087812 */ /* 0x000fe200078e3cff */
[----:B------:R-:W-:Y:S02]  /*67e0*/  @!UP0 UIADD3 UR16, UPT, UPT, UR4, 0x200, URZ ;  /* 0x0000020004108890 */ /* 0x000fe4000fffe0ff */
[----:B------:R-:W-:Y:S01]  /*67f0*/  @!UP0 UIADD3 UR8, UPT, UPT, UR4, 0x1200, URZ ;  /* 0x0000120004088890 */ /* 0x000fe2000fffe0ff */
[----:B------:R-:W-:Y:S01]  /*6800*/  @!P2 R2UR UR4, R0 ;  /* 0x000000000004a2ca */ /* 0x000fe200000e0000 */
[----:B------:R-:W-:Y:S02]  /*6810*/  UISETP.NE.AND UP0, UPT, UR5, 0x3, UPT ;  /* 0x000000030500788c */ /* 0x000fe4000bf05270 */
[----:B------:R-:W-:Y:S02]  /*6820*/  UIADD3 UR17, UPT, UPT, UR6, 0x100, URZ ;  /* 0x0000010006117890 */ /* 0x000fe4000fffe0ff */
[----:B------:R-:W-:Y:S01]  /*6830*/  USEL UR28, UR5, URZ, UP0 ;  /* 0x000000ff051c7287 */ /* 0x000fe20008000000 */
[----:B------:R-:W-:Y:S01]  /*6840*/  @!P2 R2UR UR5, R3 ;  /* 0x000000000305a2ca */ /* 0x000fe200000e0000 */
[----:B------:R-:W-:Y:S02]  /*6850*/  USEL UR7, URZ, 0x1, UP0 ;  /* 0x00000001ff077887 */ /* 0x000fe40008000000 */
[----:B------:R-:W-:Y:S01]  /*6860*/  VOTEU.ALL UP0, P2 ;  /* 0x0000000000ff7886 */ /* 0x000fe20001000000 */
[----:B------:R-:W-:Y:S03]  /*6870*/  UMOV UR9, UR17 ;  /* 0x0000001100097c82 */ /* 0x000fe60008000000 */
[----:B------:R-:W-:Y:S01]  /*6880*/  IMAD.U32 R13, RZ, RZ, UR4 ;  /* 0x00000004ff0d7e24 */ /* 0x000fe2000f8e00ff */
[----:B------:R-:W-:Y:S05]  /*6890*/  LOP3.LUT R10, R10, UR7, RZ, 0x3c, !PT ;  /* 0x000000070a0a7c12 */ /* 0x000fea000f8e3cff */
[----:B------:R-:W-:Y:S01]  /*68a0*/  IMAD.U32 R12, RZ, RZ, UR5 ;  /* 0x00000005ff0c7e24 */ /* 0x000fe2000f8e00ff */
[----:B------:R-:W-:Y:S04]  /*68b0*/  @!P2 R2UR UR5, R13 ;  /* 0x000000000d05a2ca */ /* 0x000fe800000e0000 */
[----:B------:R-:W-:Y:S11]  /*68c0*/  @!P2 R2UR UR4, R12 ;  /* 0x000000000c04a2ca */ /* 0x000ff600000e0000 */
[----:B------:R-:W-:Y:S02]  /*68d0*/  @!UPT UIADD3 URZ, UPT, UPT, URZ, URZ, URZ ;  /* 0x000000fffffff290 */ /* 0x000fe4000fffe0ff */
[----:B------:R1:W-:Y:S01]  /*68e0*/  @!UP0 UTMALDG.5D [UR16], [UR4], desc[UR34] ;  /* 0x00002210040085b4 */ /* 0x0003e20008021000 */
[----:B------:R-:W-:Y:S05]  /*68f0*/  VOTEU.ALL UP0, P2 ;  /* 0x0000000000ff7886 */ /* 0x000fea0001000000 */
[----:B------:R2:W-:Y:S01]  /*6900*/  @!UP0 UTMALDG.5D [UR8], [UR4], desc[UR34] ;  /* 0x00002208040085b4 */ /* 0x0005e20008021000 */
[----:B------:R3:W-:Y:S01]  /*6910*/  @!P2 SYNCS.ARRIVE.TRANS64.RED.A0TR RZ, [UR6+0x100], R2 ;  /* 0x00010002ffffa9a7 */ /* 0x0007e20008300406 */
[----:B-1----:R-:W-:Y:S02]  /*6920*/  UIADD3 UR18, UPT, UPT, UR15, UR55, URZ ;  /* 0x000000370f127290 */ /* 0x002fe4000fffe0ff */
[----:B------:R-:W-:Y:S02]  /*6930*/  UIADD3 UR20, UPT, UPT, UR23, UR53, URZ ;  /* 0x0000003517147290 */ /* 0x000fe4000fffe0ff */
[----:B--2---:R-:W-:Y:S09]  /*6940*/  UPRMT UR4, UR56, 0x654, UR17 ;  /* 0x0000065438047896 */ /* 0x004ff20008000011 */
[----:B------:R-:W-:Y:S01]  /*6950*/  SYNCS.ARRIVE.TRANS64.RED.A1T0 RZ, [UR4], RZ ;  /* 0x000000ffffff79a7 */ /* 0x000fe20008100404 */
[----:B------:R-:W-:Y:S05]  /*6960*/  @P0 BRA `(.L_x_100) ;  /* 0xffffffec00a40947 */ /* 0x000fea000383ffff */
[----:B------:R-:W-:Y:S01]  /*6970*/  UIADD3 UR27, UPT, UPT, UR27, 0x118, URZ ;  /* 0x000001181b1b7890 */ /* 0x000fe2000fffe0ff */
[----:B------:R-:W-:-:S03]  /*6980*/  SHF.L.U32 R3, R10, 0x1f, RZ ;  /* 0x0000001f0a037819 */ /* 0x000fc600000006ff */
[----:B------:R-:W-:-:S09]  /*6990*/  ULEA UR4, UR28, UR27, 0x3 ;  /* 0x0000001b1c047291 */ /* 0x000fd2000f8e18ff */
[----:B------:R-:W1:Y:S02]  /*69a0*/  SYNCS.PHASECHK.TRANS64.TRYWAIT P0, [UR4], R3 ;  /* 0x00000003ff0075a7 */ /* 0x000e640008001104 */
[----:B-1----:R-:W-:Y:S05]  /*69b0*/  @!P0 BRA `(.L_x_101) ;  /* 0x0000003c003c8947 */ /* 0x002fea0003800000 */
.L_x_196:
[----:B------:R-:W-:-:S04]  /*69c0*/  UIADD3 UR4, UPT, UPT, UR28, 0x1, URZ ;  /* 0x000000011c047890 */ /* 0x000fc8000fffe0ff */
[----:B------:R-:W-:-:S04]  /*69d0*/  UISETP.NE.AND UP0, UPT, UR4, 0x3, UPT ;  /* 0x000000030400788c */ /* 0x000fc8000bf05270 */
[----:B------:R-:W-:Y:S02]  /*69e0*/  USEL UR6, URZ, 0x1, UP0 ;  /* 0x00000001ff067887 */ /* 0x000fe40008000000 */
[----:B------:R-:W-:-:S04]  /*69f0*/  USEL UR4, UR4, URZ, UP0 ;  /* 0x000000ff04047287 */ /* 0x000fc80008000000 */
[----:B------:R-:W-:Y:S01]  /*6a00*/  ULEA UR5, UR4, UR27, 0x3 ;  /* 0x0000001b04057291 */ /* 0x000fe2000f8e18ff */
[----:B------:R-:W-:-:S04]  /*6a10*/  LOP3.LUT R10, R10, UR6, RZ, 0x3c, !PT ;  /* 0x000000060a0a7c12 */ /* 0x000fc8000f8e3cff */
[----:B-1----:R-:W-:-:S04]  /*6a20*/  SHF.L.U32 R3, R10, 0x1f, RZ ;  /* 0x0000001f0a037819 */ /* 0x002fc800000006ff */
[----:B------:R-:W1:Y:S02]  /*6a30*/  SYNCS.PHASECHK.TRANS64.TRYWAIT P0, [UR5], R3 ;  /* 0x00000003ff0075a7 */ /* 0x000e640008001105 */
[----:B-1----:R-:W-:Y:S05]  /*6a40*/  @!P0 BRA `(.L_x_102) ;  /* 0x0000003c00308947 */ /* 0x002fea0003800000 */
.L_x_198:
[----:B------:R-:W-:-:S04]  /*6a50*/  UIADD3 UR4, UPT, UPT, UR4, 0x1, URZ ;  /* 0x0000000104047890 */ /* 0x000fc8000fffe0ff */
[----:B------:R-:W-:-:S04]  /*6a60*/  UISETP.NE.AND UP0, UPT, UR4, 0x3, UPT ;  /* 0x000000030400788c */ /* 0x000fc8000bf05270 */
[----:B------:R-:W-:Y:S02]  /*6a70*/  USEL UR5, URZ, 0x1, UP0 ;  /* 0x00000001ff057887 */ /* 0x000fe40008000000 */
[----:B------:R-:W-:-:S04]  /*6a80*/  USEL UR4, UR4, URZ, UP0 ;  /* 0x000000ff04047287 */ /* 0x000fc80008000000 */
[----:B------:R-:W-:Y:S01]  /*6a90*/  ULEA UR4, UR4, UR27, 0x3 ;  /* 0x0000001b04047291 */ /* 0x000fe2000f8e18ff */
[----:B-1----:R-:W-:-:S04]  /*6aa0*/  LOP3.LUT R3, R10, UR5, RZ, 0x3c, !PT ;  /* 0x000000050a037c12 */ /* 0x002fc8000f8e3cff */
[----:B------:R-:W-:Y:S01]  /*6ab0*/  SHF.L.U32 R3, R3, 0x1f, RZ ;  /* 0x0000001f03037819 */ /* 0x000fe200000006ff */
[----:B------:R-:W-:-:S07]  /*6ac0*/  IMAD.U32 R0, RZ, RZ, UR4 ;  /* 0x00000004ff007e24 */ /* 0x000fce000f8e00ff */
.L_x_103:
[----:B-1----:R1:W2:Y:S02]  /*6ad0*/  SYNCS.PHASECHK.TRANS64.TRYWAIT P0, [R0+URZ], R3 ;  /* 0x00000003000075a7 */ /* 0x0022a400080011ff */
[----:B--2---:R-:W-:Y:S05]  /*6ae0*/  @!P0 NANOSLEEP.SYNCS 0x989680 ;  /* 0x009896800000895d */ /* 0x004fea0003900000 */
[----:B------:R-:W2:Y:S02]  /*6af0*/  @!P0 SYNCS.PHASECHK.TRANS64 P0, [R0+URZ], R3 ;  /* 0x00000003000085a7 */ /* 0x000ea400080010ff */
[----:B--2---:R-:W-:Y:S05]  /*6b00*/  @P0 EXIT ;  /* 0x000000000000094d */ /* 0x004fea0003800000 */
[----:B------:R-:W-:Y:S05]  /*6b10*/  BRA `(.L_x_103) ;  /* 0xfffffffc00ec7947 */ /* 0x000fea000383ffff */
.L_x_91:
[----:B------:R-:W-:-:S06]  /*6b20*/  UISETP.GE.AND UP0, UPT, UR19, 0x4, UPT ;  /* 0x000000041300788c */ /* 0x000fcc000bf06270 */
[----:B------:R-:W-:-:S13]  /*6b30*/  PLOP3.LUT P0, PT, PT, PT, UP0, 0x80, 0x8 ;  /* 0x000000000008781c */ /* 0x000fda0003f0f008 */
[----:B-1----:R-:W-:Y:S05]  /*6b40*/  @!P0 EXIT ;  /* 0x000000000000894d */ /* 0x002fea0003800000 */
[----:B------:R-:W1:Y:S08]  /*6b50*/  S2UR UR4, SR_CgaCtaId ;  /* 0x00000000000479c3 */ /* 0x000e700000008800 */
[----:B------:R-:W-:Y:S01]  /*6b60*/  BAR.SYNC.DEFER_BLOCKING 0x6, 0xa0 ;  /* 0x0182800000007b1d */ /* 0x000fe20000010000 */
[C---:B------:R-:W-:Y:S01]  /*6b70*/  IMAD.SHL.U32 R3, R66.reuse, 0x10, RZ ;  /* 0x0000001042037824 */ /* 0x040fe200078e00ff */
[C---:B------:R-:W-:Y:S01]  /*6b80*/  LOP3.LUT R72, R66.reuse, 0x60, RZ, 0xc0, !PT ;  /* 0x0000006042487812 */ /* 0x040fe200078ec0ff */
[C---:B------:R-:W-:Y:S01]  /*6b90*/  IMAD.SHL.U32 R4, R66.reuse, 0x2, RZ ;  /* 0x0000000242047824 */ /* 0x040fe200078e00ff */
[C---:B------:R-:W-:Y:S01]  /*6ba0*/  LOP3.LUT R67, R66.reuse, 0x2, RZ, 0xc0, !PT ;  /* 0x0000000242437812 */ /* 0x040fe200078ec0ff */
[----:B------:R-:W-:Y:S01]  /*6bb0*/  IMAD.SHL.U32 R0, R61, 0x200, RZ ;  /* 0x000002003d007824 */ /* 0x000fe200078e00ff */
[----:B------:R-:W-:Y:S01]  /*6bc0*/  UMOV UR53, 0x400 ;  /* 0x0000040000357882 */ /* 0x000fe20000000000 */
[C---:B------:R-:W-:Y:S01]  /*6bd0*/  LOP3.LUT R71, R3.reuse, 0x590, RZ, 0xc0, !PT ;  /* 0x0000059003477812 */ /* 0x040fe200078ec0ff */
[----:B------:R-:W2:Y:S01]  /*6be0*/  LDC.64 R54, c[0x0][0x9b0] ;  /* 0x00026c00ff367b82 */ /* 0x000ea20000000a00 */
[----:B------:R-:W-:Y:S01]  /*6bf0*/  LOP3.LUT R3, R3, 0x60, RZ, 0xc0, !PT ;  /* 0x0000006003037812 */ /* 0x000fe200078ec0ff */
[----:B------:R-:W3:Y:S01]  /*6c00*/  LDCU.64 UR6, c[0x0][0x988] ;  /* 0x00013100ff0677ac */ /* 0x000ee20008000a00 */
[----:B------:R-:W-:Y:S01]  /*6c10*/  LOP3.LUT R71, R71, 0x200, R0, 0xf8, !PT ;  /* 0x0000020047477812 */ /* 0x000fe200078ef800 */
[----:B------:R-:W-:Y:S01]  /*6c20*/  IMAD.SHL.U32 R0, R61, 0x200000, RZ ;  /* 0x002000003d007824 */ /* 0x000fe200078e00ff */
[----:B------:R-:W-:Y:S01]  /*6c30*/  LOP3.LUT R4, R3, 0xc, R4, 0xf8, !PT ;  /* 0x0000000c03047812 */ /* 0x000fe200078ef804 */
[C---:B------:R-:W-:Y:S01]  /*6c40*/  IMAD.U32 R23, R66.reuse, 0x10000, RZ ;  /* 0x0001000042177824 */ /* 0x040fe200078e00ff */
[----:B------:R-:W-:Y:S01]  /*6c50*/  LOP3.LUT R66, R66, 0x4, RZ, 0xc0, !PT ;  /* 0x0000000442427812 */ /* 0x000fe200078ec0ff */
[----:B------:R-:W4:Y:S01]  /*6c60*/  LDC.64 R52, c[0x0][0x9a8] ;  /* 0x00026a00ff347b82 */ /* 0x000f220000000a00 */
[----:B------:R-:W-:Y:S01]  /*6c70*/  USHF.R.S32.HI UR56, URZ, 0x1f, UR5 ;  /* 0x0000001fff387899 */ /* 0x000fe20008011405 */
[----:B------:R-:W-:Y:S01]  /*6c80*/  LOP3.LUT R0, R0, 0x200000, RZ, 0xc0, !PT ;  /* 0x0020000000007812 */ /* 0x000fe200078ec0ff */
[----:B------:R-:W-:Y:S01]  /*6c90*/  IMAD.MOV.U32 R22, RZ, RZ, RZ ;  /* 0x000000ffff167224 */ /* 0x000fe200078e00ff */
[----:B------:R-:W-:Y:S01]  /*6ca0*/  IADD3 R70, PT, PT, -R66, 0x2, RZ ;  /* 0x0000000242467810 */ /* 0x000fe20007ffe1ff */
[----:B------:R-:W-:Y:S01]  /*6cb0*/  ULEA.HI UR56, UR56, UR5, URZ, 0x6 ;  /* 0x0000000538387291 */ /* 0x000fe2000f8f30ff */
[----:B------:R-:W-:Y:S01]  /*6cc0*/  LOP3.LUT R71, R71, R4, RZ, 0xfc, !PT ;  /* 0x0000000447477212 */ /* 0x000fe200078efcff */
[----:B-1----:R-:W-:Y:S01]  /*6cd0*/  ULEA UR53, UR4, UR53, 0x18 ;  /* 0x0000003504357291 */ /* 0x002fe2000f8ec0ff */
[----:B------:R-:W-:Y:S01]  /*6ce0*/  LOP3.LUT R23, R0, 0x400000, R23, 0xf8, !PT ;  /* 0x0040000000177812 */ /* 0x000fe200078ef817 */
[----:B------:R-:W1:Y:S01]  /*6cf0*/  LDCU UR4, c[0x0][0x370] ;  /* 0x00006e00ff0477ac */ /* 0x000e620008000800 */
[----:B------:R-:W-:Y:S01]  /*6d00*/  CS2R R68, SRZ ;  /* 0x0000000000447805 */ /* 0x000fe2000001ff00 */
[----:B------:R-:W-:-:S02]  /*6d10*/  IMAD.MOV R67, RZ, RZ, -R67 ;  /* 0x000000ffff437224 */ /* 0x000fc400078e0a43 */
[----:B---3--:R-:W-:Y:S01]  /*6d20*/  IMAD.U32 R74, RZ, RZ, UR6 ;  /* 0x00000006ff4a7e24 */ /* 0x008fe2000f8e00ff */
[----:B------:R-:W-:Y:S01]  /*6d30*/  UMOV UR58, 0x1 ;  /* 0x00000001003a7882 */ /* 0x000fe20000000000 */
[----:B------:R-:W-:Y:S01]  /*6d40*/  IMAD.U32 R73, RZ, RZ, UR7 ;  /* 0x00000007ff497e24 */ /* 0x000fe2000f8e00ff */
[----:B------:R-:W3:Y:S01]  /*6d50*/  LDS R2, [UR53+0x190] ;  /* 0x00019035ff027984 */ /* 0x000ee20008000800 */
[----:B------:R-:W-:Y:S01]  /*6d60*/  IMAD.MOV R66, RZ, RZ, -R66 ;  /* 0x000000ffff427224 */ /* 0x000fe200078e0a42 */
[----:B------:R-:W-:Y:S01]  /*6d70*/  UMOV UR54, URZ ;  /* 0x000000ff00367c82 */ /* 0x000fe20008000000 */
[----:B------:R-:W-:Y:S01]  /*6d80*/  IMAD.SHL.U32 R70, R70, 0x10, RZ ;  /* 0x0000001046467824 */ /* 0x000fe200078e00ff */
[----:B------:R-:W2:Y:S01]  /*6d90*/  LDCU UR48, c[0x0][0xc0c] ;  /* 0x00018180ff3077ac */ /* 0x000ea20008000800 */
[----:B------:R-:W2:Y:S01]  /*6da0*/  LDCU UR38, c[0x0][0xc30] ;  /* 0x00018600ff2677ac */ /* 0x000ea20008000800 */
[----:B-1----:R-:W-:Y:S01]  /*6db0*/  IMAD.U32 R62, RZ, RZ, UR4 ;  /* 0x00000004ff3e7e24 */ /* 0x002fe2000f8e00ff */
[----:B------:R-:W-:Y:S01]  /*6dc0*/  UIADD3 UR4, UPT, UPT, UR53, 0x200, URZ ;  /* 0x0000020035047890 */ /* 0x000fe2000fffe0ff */
[----:B------:R-:W1:Y:S05]  /*6dd0*/  LDCU.64 UR46, c[0x0][0xc28] ;  /* 0x00018500ff2e77ac */ /* 0x000e6a0008000a00 */
[----:B------:R-:W-:Y:S01]  /*6de0*/  IMAD.U32 R0, RZ, RZ, UR4 ;  /* 0x00000004ff007e24 */ /* 0x000fe2000f8e00ff */
[----:B------:R-:W-:Y:S01]  /*6df0*/  LEA R71, R71, UR4, 0x2 ;  /* 0x0000000447477c11 */ /* 0x000fe2000f8e10ff */
[----:B------:R-:W1:Y:S01]  /*6e00*/  LDCU.128 UR60, c[0x0][0xc10] ;  /* 0x00018200ff3c77ac */ /* 0x000e620008000c00 */
[----:B------:R-:W1:Y:S01]  /*6e10*/  LDCU UR59, c[0x0][0x374] ;  /* 0x00006e80ff3b77ac */ /* 0x000e620008000800 */
[----:B------:R-:W-:Y:S01]  /*6e20*/  USHF.R.S32.HI UR56, URZ, 0x6, UR56 ;  /* 0x00000006ff387899 */ /* 0x000fe20008011438 */
[----:B------:R-:W-:Y:S01]  /*6e30*/  UMOV UR57, URZ ;  /* 0x000000ff00397c82 */ /* 0x000fe20008000000 */
[----:B------:R-:W-:Y:S01]  /*6e40*/  UMOV UR55, URZ ;  /* 0x000000ff00377c82 */ /* 0x000fe20008000000 */
[C---:B---3--:R-:W-:Y:S01]  /*6e50*/  VIADD R3, R2.reuse, 0x20 ;  /* 0x0000002002037836 */ /* 0x048fe20000000000 */
[----:B------:R-:W-:-:S04]  /*6e60*/  LOP3.LUT R2, R2, 0xffff, RZ, 0xc0, !PT ;  /* 0x0000ffff02027812 */ /* 0x000fc800078ec0ff */
[----:B------:R-:W-:-:S05]  /*6e70*/  LOP3.LUT R3, R3, 0xffff, RZ, 0xc0, !PT ;  /* 0x0000ffff03037812 */ /* 0x000fca00078ec0ff */
[----:B-12-4-:R3:W-:Y:S02]  /*6e80*/  STL.64 [R1], R2 ;  /* 0x0000000201007387 */ /* 0x0167e40000100a00 */
.L_x_134:
[----:B---3--:R-:W-:Y:S04]  /*6e90*/  SHF.L.U32 R3, R68, 0x1f, RZ ;  /* 0x0000001f44037819 */ /* 0x008fe800000006ff */
[----:B-1----:R-:W1:Y:S02]  /*6ea0*/  SYNCS.PHASECHK.TRANS64.TRYWAIT P0, [UR53+0x140], R3 ;  /* 0x00014003ff0075a7 */ /* 0x002e640008001135 */
[----:B-1----:R-:W-:Y:S05]  /*6eb0*/  @!P0 BRA `(.L_x_104) ;  /* 0x00000038002c8947 */ /* 0x002fea0003800000 */
.L_x_200:
[----:B------:R-:W2:Y:S01]  /*6ec0*/  LDS.128 R56, [UR53+0x180] ;  /* 0x00018035ff387984 */ /* 0x000ea20008000c00 */
[----:B------:R-:W-:Y:S02]  /*6ed0*/  UIADD3 UR4, UPT, UPT, UR53, 0x148, URZ ;  /* 0x0000014835047890 */ /* 0x000fe4000fffe0ff */
[----:B------:R-:W-:Y:S02]  /*6ee0*/  UISETP.GE.AND UP1, UPT, UR39, 0x1, UPT ;  /* 0x000000012700788c */ /* 0x000fe4000bf26270 */
[----:B------:R-:W-:Y:S01]  /*6ef0*/  UPRMT UR4, URZ, 0x654, UR4 ;  /* 0x00000654ff047896 */ /* 0x000fe20008000004 */
        /* <DEDUP_REMOVED lines=12> */
[----:B------:R-:W-:Y:S02]  /*6fc0*/  @P0 MOV R2, R56 ;  /* 0x0000003800020202 */ /* 0x000fe40000000f00 */
[----:B-1----:R-:W-:Y:S02]  /*6fd0*/  @P0 LOP3.LUT R0, R57, 0xffff, RZ, 0xc0, !PT ;  /* 0x0000ffff39000812 */ /* 0x002fe400078ec0ff */
[----:B------:R-:W-:Y:S02]  /*6fe0*/  @P0 R2UR UR6, R2 ;  /* 0x00000000020602ca */ /* 0x000fe400000e0000 */
[----:B------:R-:W-:Y:S01]  /*6ff0*/  @P0 R2UR UR5, R0 ;  /* 0x00000000000502ca */ /* 0x000fe200000e0000 */
[----:B------:R-:W-:Y:S05]  /*7000*/  IMAD.U32 R0, RZ, RZ, UR56 ;  /* 0x00000038ff007e24 */ /* 0x000fea000f8e00ff */
[----:B------:R-:W-:Y:S05]  /*7010*/  IABS R2, R0 ;  /* 0x0000000000027213 */ /* 0x000fea0000000000 */
[----:B------:R-:W-:Y:S02]  /*7020*/  @UP0 UMOV UR37, UR6 ;  /* 0x0000000600250c82 */ /* 0x000fe40008000000 */
[----:B------:R-:W-:Y:S01]  /*7030*/  @UP0 UMOV UR36, UR5 ;  /* 0x0000000500240c82 */ /* 0x000fe20008000000 */
[----:B------:R-:W-:Y:S05]  /*7040*/  BRA.U !UP1, `(.L_x_105) ;  /* 0x0000000109d07547 */ /* 0x000fea000b800000 */
[----:B------:R-:W1:Y:S01]  /*7050*/  LDCU UR14, c[0x0][0xc20] ;  /* 0x00018400ff0e77ac */ /* 0x000e620008000800 */
[----:B------:R-:W-:Y:S01]  /*7060*/  R2UR UR9, R62 ;  /* 0x000000003e0972ca */ /* 0x000fe200000e0000 */
[----:B------:R-:W-:Y:S02]  /*7070*/  UIMAD.WIDE.U32 UR4, UR59, UR63, URZ ;  /* 0x0000003f3b0472a5 */ /* 0x000fe4000f8e00ff */
[----:B------:R-:W-:Y:S02]  /*7080*/  UIMAD.WIDE.U32 UR10, UR36, UR63, URZ ;  /* 0x0000003f240a72a5 */ /* 0x000fe4000f8e00ff */
[----:B------:R-:W-:Y:S02]  /*7090*/  UISETP.NE.AND UP0, UPT, UR62, 0x1, UPT ;  /* 0x000000013e00788c */ /* 0x000fe4000bf05270 */
[----:B------:R-:W-:Y:S02]  /*70a0*/  UISETP.NE.AND UP1, UPT, UR48, 0x1, UPT ;  /* 0x000000013000788c */ /* 0x000fe4000bf25270 */
[----:B------:R-:W-:Y:S04]  /*70b0*/  UISETP.NE.AND UP2, UPT, UR39, 0x1, UPT ;  /* 0x000000012700788c */ /* 0x000fe8000bf45270 */
[----:B------:R-:W-:Y:S02]  /*70c0*/  UIMAD.WIDE.U32 UR6, UR9, UR60, URZ ;  /* 0x0000003c090672a5 */ /* 0x000fe4000f8e00ff */
[----:B------:R-:W-:Y:S01]  /*70d0*/  UIMAD.WIDE.U32 UR12, UR37, UR60, URZ ;  /* 0x0000003c250c72a5 */ /* 0x000fe2000f8e00ff */
[----:B------:R-:W-:Y:S02]  /*70e0*/  UMOV UR4, UR5 ;  /* 0x0000000500047c82 */ /* 0x000fe40008000000 */
[----:B-1----:R-:W-:Y:S02]  /*70f0*/  USHF.R.U32.HI UR8, URZ, UR14, UR4 ;  /* 0x0000000eff087299 */ /* 0x002fe40008011604 */
[----:B------:R-:W-:Y:S01]  /*7100*/  UMOV UR6, UR11 ;  /* 0x0000000b00067c82 */ /* 0x000fe20008000000 */
[----:B------:R-:W-:Y:S02]  /*7110*/  UMOV UR4, UR7 ;  /* 0x0000000700047c82 */ /* 0x000fe40008000000 */
[----:B------:R-:W-:Y:S02]  /*7120*/  USHF.R.U32.HI UR5, URZ, UR61, UR4 ;  /* 0x0000003dff057299 */ /* 0x000fe40008011604 */
[----:B------:R-:W-:Y:S02]  /*7130*/  USEL UR4, UR59, UR8, !UP0 ;  /* 0x000000083b047287 */ /* 0x000fe4000c000000 */
[----:B------:R-:W-:Y:S02]  /*7140*/  USHF.R.U32.HI UR8, URZ, UR14, UR6 ;  /* 0x0000000eff087299 */ /* 0x000fe40008011606 */
[----:B------:R-:W-:Y:S02]  /*7150*/  UIMAD.WIDE.U32 UR6, UR4, UR46, URZ ;  /* 0x0000002e040672a5 */ /* 0x000fe4000f8e00ff */
[----:B------:R-:W-:Y:S02]  /*7160*/  USEL UR9, UR9, UR5, !UP1 ;  /* 0x0000000509097287 */ /* 0x000fe4000c800000 */
[----:B------:R-:W-:Y:S02]  /*7170*/  USEL UR8, UR36, UR8, !UP0 ;  /* 0x0000000824087287 */ /* 0x000fe4000c000000 */
[----:B------:R-:W-:Y:S01]  /*7180*/  UIMAD.WIDE.U32 UR10, UR9, UR46, URZ ;  /* 0x0000002e090a72a5 */ /* 0x000fe2000f8e00ff */
[----:B------:R-:W-:Y:S01]  /*7190*/  UMOV UR6, UR7 ;  /* 0x0000000700067c82 */ /* 0x000fe20008000000 */
[----:B------:R-:W-:Y:S01]  /*71a0*/  UMOV UR5, UR13 ;  /* 0x0000000d00057c82 */ /* 0x000fe20008000000 */
[----:B------:R-:W-:Y:S02]  /*71b0*/  @UP2 USHF.R.U32.HI UR4, URZ, UR47, UR6 ;  /* 0x0000002fff042299 */ /* 0x000fe40008011606 */
[----:B------:R-:W-:Y:S02]  /*71c0*/  USHF.R.U32.HI UR5, URZ, UR61, UR5 ;  /* 0x0000003dff057299 */ /* 0x000fe40008011605 */
[----:B------:R-:W-:Y:S02]  /*71d0*/  UIMAD UR4, UR39, UR4, URZ ;  /* 0x00000004270472a4 */ /* 0x000fe4000f8e02ff */
[----:B------:R-:W-:Y:S02]  /*71e0*/  USEL UR5, UR37, UR5, !UP1 ;  /* 0x0000000525057287 */ /* 0x000fe4000c800000 */
[----:B------:R-:W-:Y:S01]  /*71f0*/  UISETP.GE.AND UP0, UPT, UR8, UR4, UPT ;  /* 0x000000040800728c */ /* 0x000fe2000bf06270 */
[----:B------:R-:W-:Y:S01]  /*7200*/  UMOV UR6, UR11 ;  /* 0x0000000b00067c82 */ /* 0x000fe20008000000 */
[----:B------:R-:W-:Y:S02]  /*7210*/  UIMAD.WIDE.U32 UR10, UR8, UR46, URZ ;  /* 0x0000002e080a72a5 */ /* 0x000fe4000f8e00ff */
[----:B------:R-:W-:Y:S04]  /*7220*/  @UP2 USHF.R.U32.HI UR9, URZ, UR47, UR6 ;  /* 0x0000002fff092299 */ /* 0x000fe80008011606 */
[----:B------:R-:W-:Y:S01]  /*7230*/  UIMAD UR6, UR39, UR9, URZ ;  /* 0x00000009270672a4 */ /* 0x000fe2000f8e02ff */
[----:B------:R-:W-:Y:S03]  /*7240*/  UMOV UR4, UR11 ;  /* 0x0000000b00047c82 */ /* 0x000fe60008000000 */
[----:B------:R-:W-:Y:S02]  /*7250*/  UISETP.GE.OR UP0, UPT, UR5, UR6, UP0 ;  /* 0x000000060500728c */ /* 0x000fe40008706670 */
[----:B------:R-:W-:Y:S02]  /*7260*/  USHF.R.U32.HI UR4, URZ, UR47, UR4 ;  /* 0x0000002fff047299 */ /* 0x000fe40008011604 */
[----:B------:R-:W-:Y:S02]  /*7270*/  UIMAD.WIDE.U32 UR6, UR5, UR46, URZ ;  /* 0x0000002e050672a5 */ /* 0x000fe4000f8e00ff */
[----:B------:R-:W-:Y:S02]  /*7280*/  USEL UR11, UR8, UR4, !UP2 ;  /* 0x00000004080b7287 */ /* 0x000fe4000d000000 */
[----:B------:R-:W-:Y:S02]  /*7290*/  UIADD3 UR6, UPT, UPT, -UR5, URZ, URZ ;  /* 0x000000ff05067290 */ /* 0x000fe4000fffe1ff */
[----:B------:R-:W-:Y:S02]  /*72a0*/  UIADD3 UR10, UPT, UPT, -UR11, URZ, URZ ;  /* 0x000000ff0b0a7290 */ /* 0x000fe4000fffe1ff */
[----:B------:R-:W-:Y:S02]  /*72b0*/  UIMAD UR6, UR48, UR6, UR37 ;  /* 0x00000006300672a4 */ /* 0x000fe4000f8e0225 */
[----:B------:R-:W-:Y:S01]  /*72c0*/  UIMAD UR10, UR39, UR10, UR8 ;  /* 0x0000000a270a72a4 */ /* 0x000fe2000f8e0208 */
[----:B------:R-:W-:Y:S01]  /*72d0*/  @!UP0 UMOV UR4, UR7 ;  /* 0x0000000700048c82 */ /* 0x000fe20008000000 */
[----:B------:R-:W-:Y:S02]  /*72e0*/  UIADD3 UR7, UPT, UPT, -UR8, URZ, URZ ;  /* 0x000000ff08077290 */ /* 0x000fe4000fffe1ff */
[----:B------:R-:W-:Y:S04]  /*72f0*/  @!UP0 USHF.R.U32.HI UR4, URZ, UR47, UR4 ;  /* 0x0000002fff048299 */ /* 0x000fe80008011604 */
[----:B------:R-:W-:Y:S04]  /*7300*/  @!UP0 USEL UR4, UR5, UR4, !UP2 ;  /* 0x0000000405048287 */ /* 0x000fe8000d000000 */
[----:B------:R-:W-:Y:S02]  /*7310*/  @!UP0 UIMAD UR9, UR9, UR10, UR4 ;  /* 0x0000000a090982a4 */ /* 0x000fe4000f8e0204 */
[----:B------:R-:W-:Y:S02]  /*7320*/  @!UP0 UIADD3 UR10, UPT, UPT, UR11, -UR4, URZ ;  /* 0x800000040b0a8290 */ /* 0x000fe4000fffe0ff */
[----:B------:R-:W-:Y:S02]  /*7330*/  UIMAD UR4, UR62, UR7, UR36 ;  /* 0x000000073e0472a4 */ /* 0x000fe4000f8e0224 */
[----:B------:R-:W-:Y:S03]  /*7340*/  @!UP0 UIMAD UR8, UR10, UR39, UR5 ;  /* 0x000000270a0882a4 */ /* 0x000fe6000f8e0205 */
[----:B------:R-:W-:Y:S02]  /*7350*/  @!UP0 UMOV UR5, UR9 ;  /* 0x0000000900058c82 */ /* 0x000fe40008000000 */
[----:B------:R-:W-:Y:S02]  /*7360*/  UIMAD UR37, UR5, UR48, UR6 ;  /* 0x00000030052572a4 */ /* 0x000fe4000f8e0206 */
[----:B------:R-:W-:Y:S11]  /*7370*/  UIMAD UR36, UR8, UR62, UR4 ;  /* 0x0000003e082472a4 */ /* 0x000ff6000f8e0204 */
[----:B------:R-:W-:Y:S01]  /*7380*/  @!UPT UIADD3 URZ, UPT, UPT, URZ, URZ, URZ ;  /* 0x000000fffffff290 */ /* 0x000fe2000fffe0ff */
.L_x_105:
[----:B------:R-:W1:Y:S01]  /*7390*/  LDCU UR16, c[0x0][0x388] ;  /* 0x00007100ff1077ac */ /* 0x000e620008000800 */
[----:B------:R-:W-:Y:S01]  /*73a0*/  R2UR UR6, R2 ;  /* 0x00000000020672ca */ /* 0x000fe200000e0000 */
[----:B------:R-:W-:Y:S01]  /*73b0*/  IMAD.U32 R4, RZ, RZ, UR18 ;  /* 0x00000012ff047e24 */ /* 0x000fe2000f8e00ff */
[----:B------:R-:W-:Y:S01]  /*73c0*/  LEA R2, R22, UR49, 0x2 ;  /* 0x0000003116027c11 */ /* 0x000fe2000f8e10ff */
[----:B------:R-:W2:Y:S01]  /*73d0*/  LDCU UR11, c[0x0][0x38c] ;  /* 0x00007180ff0b77ac */ /* 0x000ea20008000800 */
[----:B------:R-:W-:Y:S02]  /*73e0*/  IABS R0, R0 ;  /* 0x0000000000007213 */ /* 0x000fe40000000000 */
[----:B------:R-:W-:Y:S01]  /*73f0*/  IABS R4, R4 ;  /* 0x0000000400047213 */ /* 0x000fe20000000000 */
[----:B------:R-:W-:Y:S01]  /*7400*/  USHF.L.U32 UR42, UR20, 0x6, URZ ;  /* 0x00000006142a7899 */ /* 0x000fe200080006ff */
[----:B------:R-:W5:Y:S01]  /*7410*/  LDL R2, [R2] ;  /* 0x0000000002027983 */ /* 0x000f620000100800 */
[----:B------:R-:W-:Y:S01]  /*7420*/  IMAD.MOV R0, RZ, RZ, -R0 ;  /* 0x000000ffff007224 */ /* 0x000fe200078e0a00 */
[----:B------:R-:W-:Y:S02]  /*7430*/  R2UR UR9, R4 ;  /* 0x00000000040972ca */ /* 0x000fe400000e0000 */
[----:B------:R-:W-:Y:S01]  /*7440*/  R2UR UR17, R77 ;  /* 0x000000004d1172ca */ /* 0x000fe200000e0000 */
[----:B------:R-:W3:Y:S10]  /*7450*/  I2F.RP R6, UR6 ;  /* 0x0000000600067d06 */ /* 0x000ef40008209400 */
[----:B---3--:R-:W3:Y:S02]  /*7460*/  MUFU.RCP R3, R6 ;  /* 0x0000000600037308 */ /* 0x008ee40000001000 */
[----:B---3--:R-:W-:Y:S08]  /*7470*/  VIADD R5, R3, 0xffffffe ;  /* 0x0ffffffe03057836 */ /* 0x008ff00000000000 */
[----:B------:R-:W3:Y:S02]  /*7480*/  F2I.FTZ.U32.TRUNC.NTZ R3, R5 ;  /* 0x0000000500037305 */ /* 0x000ee4000021f000 */
[----:B---3--:R-:W-:Y:S01]  /*7490*/  R2UR UR5, R3 ;  /* 0x00000000030572ca */ /* 0x008fe200000e0000 */
[----:B-1----:R-:W-:Y:S05]  /*74a0*/  IMAD.U32 R3, RZ, RZ, UR16 ;  /* 0x00000010ff037e24 */ /* 0x002fea000f8e00ff */
[----:B------:R-:W-:Y:S04]  /*74b0*/  IABS R3, R3 ;  /* 0x0000000300037213 */ /* 0x000fe80000000000 */
[----:B------:R-:W-:Y:S03]  /*74c0*/  R2UR UR7, R3 ;  /* 0x00000000030772ca */ /* 0x000fe600000e0000 */
[----:B------:R-:W-:Y:S04]  /*74d0*/  UIADD3 UR4, UPT, UPT, URZ, -UR5, URZ ;  /* 0x80000005ff047290 */ /* 0x000fe8000fffe0ff */
[----:B------:R-:W-:Y:S03]  /*74e0*/  UIMAD UR8, UR4, UR6, URZ ;  /* 0x00000006040872a4 */ /* 0x000fe6000f8e02ff */
[----:B------:R-:W-:Y:S02]  /*74f0*/  UMOV UR4, URZ ;  /* 0x000000ff00047c82 */ /* 0x000fe40008000000 */
[----:B------:R-:W-:Y:S01]  /*7500*/  UIMAD.WIDE.U32 UR4, UR5, UR8, UR4 ;  /* 0x00000008050472a5 */ /* 0x000fe2000f8e0004 */
[----:B------:R-:W1:Y:S01]  /*7510*/  I2F.RP R4, UR7 ;  /* 0x0000000700047d06 */ /* 0x000e620008209400 */
[----:B------:R-:W-:Y:S05]  /*7520*/  R2UR UR8, R0 ;  /* 0x00000000000872ca */ /* 0x000fea00000e0000 */
[----:B------:R-:W-:Y:S02]  /*7530*/  UMOV UR4, UR5 ;  /* 0x0000000500047c82 */ /* 0x000fe40008000000 */
[----:B------:R-:W-:Y:S02]  /*7540*/  UIMAD.WIDE.U32 UR4, UR4, UR9, URZ ;  /* 0x00000009040472a5 */ /* 0x000fe4000f8e00ff */
[----:B-1----:R-:W1:Y:S05]  /*7550*/  MUFU.RCP R0, R4 ;  /* 0x0000000400007308 */ /* 0x002e6a0000001000 */
[----:B------:R-:W-:Y:S02]  /*7560*/  UMOV UR43, UR5 ;  /* 0x00000005002b7c82 */ /* 0x000fe40008000000 */
[----:B------:R-:W-:Y:S04]  /*7570*/  UIMAD UR4, UR43, UR8, UR9 ;  /* 0x000000082b0472a4 */ /* 0x000fe8000f8e0209 */
[----:B------:R-:W-:Y:S01]  /*7580*/  UISETP.GT.U32.AND UP0, UPT, UR6, UR4, UPT ;  /* 0x000000040600728c */ /* 0x000fe2000bf04070 */
[----:B-1----:R-:W-:Y:S10]  /*7590*/  VIADD R3, R0, 0xffffffe ;  /* 0x0ffffffe00037836 */ /* 0x002ff40000000000 */
[----:B------:R-:W-:Y:S02]  /*75a0*/  @!UP0 UIADD3 UR4, UPT, UPT, UR4, -UR6, URZ ;  /* 0x8000000604048290 */ /* 0x000fe4000fffe0ff */
[----:B------:R-:W-:Y:S01]  /*75b0*/  @!UP0 UIADD3 UR43, UPT, UPT, UR43, 0x1, URZ ;  /* 0x000000012b2b8890 */ /* 0x000fe2000fffe0ff */
[----:B------:R-:W1:Y:S01]  /*75c0*/  F2I.FTZ.U32.TRUNC.NTZ R0, R3 ;  /* 0x0000000300007305 */ /* 0x000e62000021f000 */
[----:B------:R-:W-:Y:S02]  /*75d0*/  UISETP.GE.U32.AND UP2, UPT, UR4, UR6, UPT ;  /* 0x000000060400728c */ /* 0x000fe4000bf46070 */
[----:B------:R-:W-:Y:S02]  /*75e0*/  ULOP3.LUT UR4, UR18, UR56, URZ, 0x3c, !UPT ;  /* 0x0000003812047292 */ /* 0x000fe4000f8e3cff */
[----:B------:R-:W-:Y:S02]  /*75f0*/  UISETP.NE.AND UP0, UPT, UR56, URZ, UPT ;  /* 0x000000ff3800728c */ /* 0x000fe4000bf05270 */
[----:B------:R-:W-:Y:S05]  /*7600*/  UISETP.GE.AND UP1, UPT, UR4, URZ, UPT ;  /* 0x000000ff0400728c */ /* 0x000fea000bf26270 */
[----:B------:R-:W-:Y:S01]  /*7610*/  @UP2 UIADD3 UR43, UPT, UPT, UR43, 0x1, URZ ;  /* 0x000000012b2b2890 */ /* 0x000fe2000fffe0ff */
[----:B-1----:R-:W-:Y:S05]  /*7620*/  R2UR UR5, R0 ;  /* 0x00000000000572ca */ /* 0x002fea00000e0000 */
[----:B------:R-:W-:Y:S02]  /*7630*/  @!UP1 UIADD3 UR43, UPT, UPT, -UR43, URZ, URZ ;  /* 0x000000ff2b2b9290 */ /* 0x000fe4000fffe1ff */
[----:B------:R-:W-:Y:S06]  /*7640*/  @!UP0 ULOP3.LUT UR43, URZ, UR56, URZ, 0x33, !UPT ;  /* 0x00000038ff2b8292 */ /* 0x000fec000f8e33ff */
[----:B------:R-:W-:Y:S01]  /*7650*/  IMAD.U32 R0, RZ, RZ, UR43 ;  /* 0x0000002bff007e24 */ /* 0x000fe2000f8e00ff */
[----:B------:R-:W-:Y:S04]  /*7660*/  UIADD3 UR4, UPT, UPT, URZ, -UR5, URZ ;  /* 0x80000005ff047290 */ /* 0x000fe8000fffe0ff */
[----:B------:R-:W-:Y:S01]  /*7670*/  IABS R0, R0 ;  /* 0x0000000000007213 */ /* 0x000fe20000000000 */
[----:B------:R-:W-:Y:S03]  /*7680*/  UIMAD UR6, UR4, UR7, URZ ;  /* 0x00000007040672a4 */ /* 0x000fe6000f8e02ff */
[----:B------:R-:W-:Y:S01]  /*7690*/  R2UR UR8, R0 ;  /* 0x00000000000872ca */ /* 0x000fe200000e0000 */
[----:B------:R-:W-:Y:S01]  /*76a0*/  UMOV UR4, URZ ;  /* 0x000000ff00047c82 */ /* 0x000fe20008000000 */
[----:B--2---:R-:W-:Y:S01]  /*76b0*/  IMAD.U32 R0, RZ, RZ, UR11 ;  /* 0x0000000bff007e24 */ /* 0x004fe2000f8e00ff */
[----:B------:R-:W-:Y:S04]  /*76c0*/  UIMAD.WIDE.U32 UR4, UR5, UR6, UR4 ;  /* 0x00000006050472a5 */ /* 0x000fe8000f8e0004 */
[----:B------:R-:W-:Y:S03]  /*76d0*/  IABS R5, R0 ;  /* 0x0000000000057213 */ /* 0x000fe60000000000 */
[----:B------:R-:W-:Y:S01]  /*76e0*/  UMOV UR4, UR5 ;  /* 0x0000000500047c82 */ /* 0x000fe20008000000 */
[----:B------:R-:W1:Y:S02]  /*76f0*/  I2F.RP R0, R5 ;  /* 0x0000000500007306 */ /* 0x000e640000209400 */
[----:B------:R-:W-:Y:S07]  /*7700*/  UIMAD.WIDE.U32 UR4, UR4, UR8, URZ ;  /* 0x00000008040472a5 */ /* 0x000fee000f8e00ff */
[----:B------:R-:W-:Y:S02]  /*7710*/  UMOV UR44, UR5 ;  /* 0x00000005002c7c82 */ /* 0x000fe40008000000 */
[----:B------:R-:W-:Y:S04]  /*7720*/  UIADD3 UR4, UPT, UPT, -UR44, URZ, URZ ;  /* 0x000000ff2c047290 */ /* 0x000fe8000fffe1ff */
[----:B------:R-:W-:Y:S01]  /*7730*/  UIMAD UR4, UR7, UR4, UR8 ;  /* 0x00000004070472a4 */ /* 0x000fe2000f8e0208 */
[----:B-1----:R-:W1:Y:S03]  /*7740*/  MUFU.RCP R0, R0 ;  /* 0x0000000000007308 */ /* 0x002e660000001000 */
[----:B------:R-:W-:Y:S11]  /*7750*/  UISETP.GT.U32.AND UP0, UPT, UR7, UR4, UPT ;  /* 0x000000040700728c */ /* 0x000ff6000bf04070 */
[----:B------:R-:W-:Y:S02]  /*7760*/  @!UP0 UIADD3 UR4, UPT, UPT, UR4, -UR7, URZ ;  /* 0x8000000704048290 */ /* 0x000fe4000fffe0ff */
[----:B------:R-:W-:Y:S01]  /*7770*/  @!UP0 UIADD3 UR44, UPT, UPT, UR44, 0x1, URZ ;  /* 0x000000012c2c8890 */ /* 0x000fe2000fffe0ff */
[----:B-1----:R-:W-:Y:S01]  /*7780*/  VIADD R6, R0, 0xffffffe ;  /* 0x0ffffffe00067836 */ /* 0x002fe20000000000 */
[----:B------:R-:W-:Y:S02]  /*7790*/  UISETP.GE.U32.AND UP1, UPT, UR4, UR7, UPT ;  /* 0x000000070400728c */ /* 0x000fe4000bf26070 */
[----:B------:R-:W-:Y:S01]  /*77a0*/  ULOP3.LUT UR4, UR43, UR16, URZ, 0x3c, !UPT ;  /* 0x000000102b047292 */ /* 0x000fe2000f8e3cff */
[----:B------:R-:W1:Y:S03]  /*77b0*/  F2I.FTZ.U32.TRUNC.NTZ R7, R6 ;  /* 0x0000000600077305 */ /* 0x000e66000021f000 */
[----:B------:R-:W-:Y:S05]  /*77c0*/  UISETP.GE.AND UP0, UPT, UR4, URZ, UPT ;  /* 0x000000ff0400728c */ /* 0x000fea000bf06270 */
[----:B------:R-:W-:Y:S02]  /*77d0*/  @UP1 UIADD3 UR44, UPT, UPT, UR44, 0x1, URZ ;  /* 0x000000012c2c1890 */ /* 0x000fe4000fffe0ff */
[----:B------:R-:W-:Y:S04]  /*77e0*/  UISETP.NE.AND UP1, UPT, UR16, URZ, UPT ;  /* 0x000000ff1000728c */ /* 0x000fe8000bf25270 */
[----:B------:R-:W-:Y:S01]  /*77f0*/  @!UP0 UIADD3 UR44, UPT, UPT, -UR44, URZ, URZ ;  /* 0x000000ff2c2c8290 */ /* 0x000fe2000fffe1ff */
[--C-:B-1----:R-:W-:Y:S02]  /*7800*/  IMAD.MOV R4, RZ, RZ, -R7.reuse ;  /* 0x000000ffff047224 */ /* 0x102fe400078e0a07 */
[----:B------:R-:W-:Y:S02]  /*7810*/  IMAD.MOV.U32 R6, RZ, RZ, RZ ;  /* 0x000000ffff067224 */ /* 0x000fe400078e00ff */
[----:B------:R-:W-:Y:S02]  /*7820*/  IMAD R3, R4, R5, RZ ;  /* 0x0000000504037224 */ /* 0x000fe400078e02ff */
[----:B------:R-:W-:Y:S02]  /*7830*/  @!UP1 ULOP3.LUT UR44, URZ, UR16, URZ, 0x33, !UPT ;  /* 0x00000010ff2c9292 */ /* 0x000fe4000f8e33ff */
[----:B------:R-:W-:Y:S01]  /*7840*/  UISETP.NE.AND UP1, UPT, UR38, 0x1, UPT ;  /* 0x000000012600788c */ /* 0x000fe2000bf25270 */
[----:B------:R-:W-:Y:S04]  /*7850*/  IMAD.HI.U32 R7, R7, R3, R6 ;  /* 0x0000000307077227 */ /* 0x000fe800078e0006 */
[----:B------:R-:W-:Y:S05]  /*7860*/  IMAD.U32 R0, RZ, RZ, UR44 ;  /* 0x0000002cff007e24 */ /* 0x000fea000f8e00ff */
[----:B------:R-:W-:Y:S01]  /*7870*/  IABS R0, R0 ;  /* 0x0000000000007213 */ /* 0x000fe20000000000 */
[----:B------:R-:W1:Y:S04]  /*7880*/  @!UP1 LDCU.128 UR12, c[0x0][0xc10] ;  /* 0x00018200ff0c97ac */ /* 0x000e680008000c00 */
[----:B------:R-:W-:Y:S01]  /*7890*/  IMAD.HI.U32 R7, R7, R0, RZ ;  /* 0x0000000007077227 */ /* 0x000fe200078e00ff */
[----:B------:R-:W2:Y:S03]  /*78a0*/  @!UP1 LDCU UR10, c[0x0][0xc20] ;  /* 0x00018400ff0a97ac */ /* 0x000ea60008000800 */
[----:B------:R-:W-:Y:S01]  /*78b0*/  IMAD.MOV R3, RZ, RZ, -R7 ;  /* 0x000000ffff037224 */ /* 0x000fe200078e0a07 */
[----:B------:R-:W3:Y:S03]  /*78c0*/  @!UP1 LDCU UR5, c[0x0][0xc0c] ;  /* 0x00018180ff0597ac */ /* 0x000ee60008000800 */
[C---:B------:R-:W-:Y:S01]  /*78d0*/  IMAD R0, R5.reuse, R3, R0 ;  /* 0x0000000305007224 */ /* 0x040fe200078e0200 */
[----:B-1----:R-:W-:Y:S04]  /*78e0*/  UIMAD.WIDE.U32 UR6, UR36, UR15, URZ ;  /* 0x0000000f240672a5 */ /* 0x002fe8000f8e00ff */
[----:B------:R-:W-:Y:S01]  /*78f0*/  ISETP.GT.U32.AND P1, PT, R5, R0, PT ;  /* 0x000000000500720c */ /* 0x000fe20003f24070 */
[----:B------:R-:W-:Y:S02]  /*7900*/  UIMAD.WIDE.U32 UR8, UR37, UR12, URZ ;  /* 0x0000000c250872a5 */ /* 0x000fe4000f8e00ff */
[----:B------:R-:W-:Y:S02]  /*7910*/  @!UP1 UISETP.NE.AND UP0, UPT, UR14, 0x1, UPT ;  /* 0x000000010e00988c */ /* 0x000fe4000bf05270 */
[----:B------:R-:W-:Y:S01]  /*7920*/  ULOP3.LUT UR8, UR44, UR11, URZ, 0x3c, !UPT ;  /* 0x0000000b2c087292 */ /* 0x000fe2000f8e3cff */
[----:B------:R-:W-:Y:S02]  /*7930*/  @!UP1 UMOV UR6, UR7 ;  /* 0x0000000700069c82 */ /* 0x000fe40008000000 */
[----:B------:R-:W-:Y:S01]  /*7940*/  @!UP1 UMOV UR4, UR9 ;  /* 0x0000000900049c82 */ /* 0x000fe20008000000 */
[----:B--2---:R-:W-:Y:S02]  /*7950*/  @!UP1 USHF.R.U32.HI UR6, URZ, UR10, UR6 ;  /* 0x0000000aff069299 */ /* 0x004fe40008011606 */
[----:B---3--:R-:W-:Y:S02]  /*7960*/  @!UP1 UISETP.NE.AND UP2, UPT, UR5, 0x1, UPT ;  /* 0x000000010500988c */ /* 0x008fe4000bf45270 */
[----:B------:R-:W-:Y:S01]  /*7970*/  @!UP1 USEL UR6, UR36, UR6, !UP0 ;  /* 0x0000000624069287 */ /* 0x000fe2000c000000 */
[----:B------:R-:W-:Y:S01]  /*7980*/  @!P1 IMAD.IADD R0, R0, 0x1, -R5 ;  /* 0x0000000100009824 */ /* 0x000fe200078e0a05 */
[----:B------:R-:W-:Y:S01]  /*7990*/  UISETP.GE.AND UP0, UPT, UR8, URZ, UPT ;  /* 0x000000ff0800728c */ /* 0x000fe2000bf06270 */
[----:B------:R-:W-:Y:S01]  /*79a0*/  @!P1 VIADD R7, R7, 0x1 ;  /* 0x0000000107079836 */ /* 0x000fe20000000000 */
[----:B------:R-:W-:Y:S02]  /*79b0*/  @!UP1 USHF.R.U32.HI UR4, URZ, UR13, UR4 ;  /* 0x0000000dff049299 */ /* 0x000fe40008011604 */
[----:B------:R-:W-:Y:S02]  /*79c0*/  ISETP.GE.U32.AND P2, PT, R0, R5, PT ;  /* 0x000000050000720c */ /* 0x000fe40003f46070 */
[----:B------:R-:W-:Y:S01]  /*79d0*/  @!UP1 USEL UR7, UR37, UR4, !UP2 ;  /* 0x0000000425079287 */ /* 0x000fe2000d000000 */
[----:B------:R-:W-:Y:S01]  /*79e0*/  @P0 SHF.R.U32.HI R0, RZ, 0x10, R57 ;  /* 0x00000010ff000819 */ /* 0x000fe20000011639 */
[----:B------:R-:W-:Y:S02]  /*79f0*/  UISETP.NE.AND UP2, UPT, UR11, URZ, UPT ;  /* 0x000000ff0b00728c */ /* 0x000fe4000bf45270 */
[----:B------:R-:W-:Y:S01]  /*7a00*/  @!UP1 UIADD3 UR4, UPT, UPT, -UR7, UR6, URZ ;  /* 0x0000000607049290 */ /* 0x000fe2000fffe1ff */
[----:B------:R-:W-:Y:S01]  /*7a10*/  @P0 R2UR UR17, R0 ;  /* 0x00000000001102ca */ /* 0x000fe200000e0000 */
[----:B------:R-:W-:Y:S02]  /*7a20*/  @!UP1 UIADD3 UR6, UPT, UPT, UR7, -UR6, URZ ;  /* 0x8000000607069290 */ /* 0x000fe4000fffe0ff */
[----:B------:R-:W-:Y:S02]  /*7a30*/  @!UP1 UIMAD UR37, UR4, UR5, UR37 ;  /* 0x00000005042592a4 */ /* 0x000fe4000f8e0225 */
[----:B------:R-:W-:Y:S01]  /*7a40*/  UIADD3 UR4, UPT, UPT, -UR43, URZ, URZ ;  /* 0x000000ff2b047290 */ /* 0x000fe2000fffe1ff */
[----:B------:R-:W-:Y:S01]  /*7a50*/  @P2 VIADD R7, R7, 0x1 ;  /* 0x0000000107072836 */ /* 0x000fe20000000000 */
[----:B------:R-:W-:Y:S02]  /*7a60*/  @!UP1 UIMAD UR36, UR6, UR14, UR36 ;  /* 0x0000000e062492a4 */ /* 0x000fe4000f8e0224 */
[----:B------:R-:W-:Y:S02]  /*7a70*/  UIMAD UR5, UR56, UR4, UR18 ;  /* 0x00000004380572a4 */ /* 0x000fe4000f8e0212 */
[----:B------:R-:W-:Y:S01]  /*7a80*/  UIADD3 UR4, UPT, UPT, -UR44, URZ, URZ ;  /* 0x000000ff2c047290 */ /* 0x000fe2000fffe1ff */
[----:B------:R-:W-:Y:S01]  /*7a90*/  R2UR UR45, R7 ;  /* 0x00000000072d72ca */ /* 0x000fe200000e0000 */
[----:B------:R-:W-:Y:S01]  /*7aa0*/  USHF.L.U32 UR52, UR5, 0x6, URZ ;  /* 0x0000000605347899 */ /* 0x000fe200080006ff */
[----:B------:R-:W-:Y:S01]  /*7ab0*/  IMAD.U32 R77, RZ, RZ, UR17 ;  /* 0x00000011ff4d7e24 */ /* 0x000fe2000f8e00ff */
[----:B------:R-:W-:Y:S02]  /*7ac0*/  UIADD3 UR17, UPT, UPT, UR53, 0x200, URZ ;  /* 0x0000020035117890 */ /* 0x000fe4000fffe0ff */
[----:B------:R-:W-:Y:S08]  /*7ad0*/  UIMAD UR43, UR16, UR4, UR43 ;  /* 0x00000004102b72a4 */ /* 0x000ff0000f8e022b */
[----:B------:R-:W-:Y:S02]  /*7ae0*/  @!UP0 UIADD3 UR45, UPT, UPT, -UR45, URZ, URZ ;  /* 0x000000ff2d2d8290 */ /* 0x000fe4000fffe1ff */
[----:B------:R-:W-:Y:S02]  /*7af0*/  ULOP3.LUT UP0, URZ, UR17, 0x1b0, URZ, 0xc0, !UPT ;  /* 0x000001b011ff7892 */ /* 0x000fe4000f80c0ff */
[----:B------:R-:W-:Y:S04]  /*7b00*/  @!UP2 ULOP3.LUT UR45, URZ, UR11, URZ, 0x33, !UPT ;  /* 0x0000000bff2da292 */ /* 0x000fe8000f8e33ff */
[----:B------:R-:W-:Y:S04]  /*7b10*/  UIADD3 UR6, UPT, UPT, -UR45, URZ, URZ ;  /* 0x000000ff2d067290 */ /* 0x000fe8000fffe1ff */
[----:B------:R-:W-:Y:S01]  /*7b20*/  UIMAD UR44, UR11, UR6, UR44 ;  /* 0x000000060b2c72a4 */ /* 0x000fe2000f8e022c */
[----:B------:R-:W-:Y:S11]  /*7b30*/  BRA.U !UP0, `(.L_x_106) ;  /* 0x00000001087c7547 */ /* 0x000ff6000b800000 */
[----:B------:R-:W1:Y:S01]  /*7b40*/  LDCU.64 UR8, c[0x4][0x80] ;  /* 0x01001000ff0877ac */ /* 0x000e620008000a00 */
[----:B------:R-:W-:Y:S01]  /*7b50*/  MOV R16, 0x0 ;  /* 0x0000000000107802 */ /* 0x000fe20000000f00 */
[----:B------:R-:W-:Y:S02]  /*7b60*/  HFMA2 R12, -RZ, RZ, 0, 5.9604644775390625e-08 ;  /* 0x00000001ff0c7431 */ /* 0x000fe400000001ff */
[----:B------:R-:W-:Y:S01]  /*7b70*/  IMAD.MOV.U32 R8, RZ, RZ, 0x70 ;  /* 0x00000070ff087424 */ /* 0x000fe200078e00ff */
[----:B------:R2:W3:Y:S01]  /*7b80*/  LDC.64 R14, c[0x4][R16] ;  /* 0x01000000100e7b82 */ /* 0x0004e20000000a00 */
[----:B------:R-:W4:Y:S01]  /*7b90*/  LDCU.64 UR6, c[0x4][0x88] ;  /* 0x01001100ff0677ac */ /* 0x000f220008000a00 */
[----:B------:R-:W-:Y:S01]  /*7ba0*/  IMAD.MOV.U32 R13, RZ, RZ, RZ ;  /* 0x000000ffff0d7224 */ /* 0x000fe200078e00ff */
[----:B------:R-:W2:Y:S01]  /*7bb0*/  LDCU.64 UR4, c[0x4][0x8] ;  /* 0x01000100ff0477ac */ /* 0x000ea20008000a00 */
[----:B-1----:R-:W-:Y:S01]  /*7bc0*/  MOV R5, UR9 ;  /* 0x0000000900057c02 */ /* 0x002fe20008000f00 */
[----:B------:R-:W-:Y:S01]  /*7bd0*/  IMAD.U32 R4, RZ, RZ, UR8 ;  /* 0x00000008ff047e24 */ /* 0x000fe2000f8e00ff */
[----:B----4-:R-:W-:Y:S01]  /*7be0*/  MOV R7, UR7 ;  /* 0x0000000700077c02 */ /* 0x010fe20008000f00 */
[----:B------:R-:W-:Y:S01]  /*7bf0*/  IMAD.U32 R6, RZ, RZ, UR6 ;  /* 0x00000006ff067e24 */ /* 0x000fe2000f8e00ff */
[----:B--2---:R-:W-:Y:S01]  /*7c00*/  MOV R11, UR5 ;  /* 0x00000005000b7c02 */ /* 0x004fe20008000f00 */
[----:B------:R-:W-:Y:S02]  /*7c10*/  IMAD.U32 R10, RZ, RZ, UR4 ;  /* 0x00000004ff0a7e24 */ /* 0x000fe4000f8e00ff */
[----:B------:R-:W-:Y:S07]  /*7c20*/  LEPC R20, `(.L_x_107) ;  /* 0x000000001014794e */ /* 0x000fee0000000000 */
[----:B---3-5:R-:W-:Y:S05]  /*7c30*/  CALL.ABS.NOINC R14 ;  /* 0x000000000e007343 */ /* 0x028fea0003c00000 */
.L_x_107:
[----:B------:R-:W1:Y:S01]  /*7c40*/  LDCU.64 UR8, c[0x4][0x80] ;  /* 0x01001000ff0877ac */ /* 0x000e620008000a00 */
[----:B------:R-:W2:Y:S01]  /*7c50*/  LDC.64 R16, c[0x4][R16] ;  /* 0x0100000010107b82 */ /* 0x000ea20000000a00 */
[----:B------:R-:W-:Y:S02]  /*7c60*/  HFMA2 R12, -RZ, RZ, 0, 5.9604644775390625e-08 ;  /* 0x00000001ff0c7431 */ /* 0x000fe400000001ff */
[----:B------:R-:W-:Y:S02]  /*7c70*/  IMAD.MOV.U32 R8, RZ, RZ, 0x70 ;  /* 0x00000070ff087424 */ /* 0x000fe400078e00ff */
[----:B------:R-:W-:Y:S01]  /*7c80*/  IMAD.MOV.U32 R13, RZ, RZ, RZ ;  /* 0x000000ffff0d7224 */ /* 0x000fe200078e00ff */
[----:B------:R-:W3:Y:S01]  /*7c90*/  LDCU.64 UR6, c[0x4][0x88] ;  /* 0x01001100ff0677ac */ /* 0x000ee20008000a00 */
[----:B------:R-:W4:Y:S01]  /*7ca0*/  LDCU.64 UR4, c[0x4][0x8] ;  /* 0x01000100ff0477ac */ /* 0x000f220008000a00 */
[----:B-1----:R-:W-:Y:S02]  /*7cb0*/  MOV R4, UR8 ;  /* 0x0000000800047c02 */ /* 0x002fe40008000f00 */
[----:B------:R-:W-:Y:S02]  /*7cc0*/  MOV R5, UR9 ;  /* 0x0000000900057c02 */ /* 0x000fe40008000f00 */
[----:B---3--:R-:W-:Y:S01]  /*7cd0*/  MOV R7, UR7 ;  /* 0x0000000700077c02 */ /* 0x008fe20008000f00 */
[----:B------:R-:W-:Y:S01]  /*7ce0*/  IMAD.U32 R6, RZ, RZ, UR6 ;  /* 0x00000006ff067e24 */ /* 0x000fe2000f8e00ff */
[----:B----4-:R-:W-:Y:S01]  /*7cf0*/  MOV R11, UR5 ;  /* 0x00000005000b7c02 */ /* 0x010fe20008000f00 */
[----:B------:R-:W-:Y:S02]  /*7d00*/  IMAD.U32 R10, RZ, RZ, UR4 ;  /* 0x00000004ff0a7e24 */ /* 0x000fe4000f8e00ff */
[----:B------:R-:W-:Y:S07]  /*7d10*/  LEPC R20, `(.L_x_106) ;  /* 0x000000001014794e */ /* 0x000fee0000000000 */
[----:B--2---:R-:W-:Y:S05]  /*7d20*/  CALL.ABS.NOINC R16 ;  /* 0x0000000010007343 */ /* 0x004fea0003c00000 */
.L_x_106:
[----:B------:R-:W-:Y:S02]  /*7d30*/  R2UR UR4, R65 ;  /* 0x00000000410472ca */ /* 0x000fe400000e0000 */
[----:B------:R-:W-:Y:S02]  /*7d40*/  R2UR UR7, R74 ;  /* 0x000000004a0772ca */ /* 0x000fe400000e0000 */
[----:B------:R-:W-:Y:S02]  /*7d50*/  R2UR UR6, R73 ;  /* 0x00000000490672ca */ /* 0x000fe400000e0000 */
[----:B------:R-:W-:Y:S04]  /*7d60*/  ISETP.NE.U32.AND P3, PT, R54, RZ, PT ;  /* 0x000000ff3600720c */ /* 0x000fe80003f65070 */
[----:B------:R-:W-:Y:S03]  /*7d70*/  ISETP.NE.AND.EX P3, PT, R55, RZ, PT, P3 ;  /* 0x000000ff3700720c */ /* 0x000fe60003f65330 */
[----:B------:R-:W-:Y:S01]  /*7d80*/  UISETP.NE.AND UP2, UPT, UR4, URZ, UPT ;  /* 0x000000ff0400728c */ /* 0x000fe2000bf45270 */
[----:B------:R-:W1:Y:S01]  /*7d90*/  LDCU.64 UR4, c[0x0][0x990] ;  /* 0x00013200ff0477ac */ /* 0x000e620008000a00 */
[----:B------:R-:W-:Y:S04]  /*7da0*/  ISETP.NE.U32.AND P2, PT, RZ, UR7, PT ;  /* 0x00000007ff007c0c */ /* 0x000fe8000bf45070 */
[----:B------:R-:W-:Y:S02]  /*7db0*/  PLOP3.LUT P4, PT, PT, PT, UP2, 0x80, 0x8 ;  /* 0x000000000008781c */ /* 0x000fe40003f8f028 */
[----:B------:R-:W-:Y:S02]  /*7dc0*/  ISETP.NE.AND.EX P2, PT, RZ, UR6, PT, P2 ;  /* 0x00000006ff007c0c */ /* 0x000fe4000bf45320 */
[----:B------:R-:W-:Y:S01]  /*7dd0*/  P2R R78, PR, RZ, 0x10 ;  /* 0x00000010ff4e7803 */ /* 0x000fe20000000000 */
[----:B-1----:R-:W-:Y:S04]  /*7de0*/  UISETP.NE.U32.AND UP0, UPT, UR4, URZ, UPT ;  /* 0x000000ff0400728c */ /* 0x002fe8000bf05070 */
[----:B------:R-:W-:Y:S02]  /*7df0*/  UISETP.NE.AND.EX UP1, UPT, UR5, URZ, UPT, UP0 ;  /* 0x000000ff0500728c */ /* 0x000fe4000bf25300 */
[----:B------:R-:W-:Y:S02]  /*7e00*/  UPLOP3.LUT UP0, UPT, UPT, UPT, UPT, 0x40, 0x4 ;  /* 0x000000000004789c */ /* 0x000fe40003f0e870 */
[----:B------:R-:W-:Y:S06]  /*7e10*/  @UP2 UPLOP3.LUT UP0, UPT, UPT, UPT, UP1, 0x80, 0x8 ;  /* 0x000000000008289c */ /* 0x000fec0003f0f010 */
[----:B------:R-:W-:Y:S01]  /*7e20*/  PLOP3.LUT P0, PT, PT, PT, UP0, 0x80, 0x8 ;  /* 0x000000000008781c */ /* 0x000fe20003f0f008 */
[----:B------:R-:W-:Y:S01]  /*7e30*/  @!UPT UIADD3 URZ, UPT, UPT, URZ, URZ, URZ ;  /* 0x000000fffffff290 */ /* 0x000fe2000fffe0ff */
[----:B------:R-:W-:Y:S11]  /*7e40*/  BRA.U !UP1, `(.L_x_108) ;  /* 0x0000000109447547 */ /* 0x000ff6000b800000 */
[----:B------:R-:W1:Y:S01]  /*7e50*/  LDCU.64 UR8, c[0x0][0x358] ;  /* 0x00006b00ff0877ac */ /* 0x000e620008000a00 */
[----:B------:R-:W-:Y:S01]  /*7e60*/  R2UR UR6, R74 ;  /* 0x000000004a0672ca */ /* 0x000fe200000e0000 */
[----:B------:R-:W-:Y:S01]  /*7e70*/  HFMA2 R60, -RZ, RZ, 0, 5.9604644775390625e-08 ;  /* 0x00000001ff3c7431 */ /* 0x000fe200000001ff */
[----:B------:R-:W-:Y:S01]  /*7e80*/  R2UR UR5, R73 ;  /* 0x00000000490572ca */ /* 0x000fe200000e0000 */
[----:B------:R-:W-:Y:S10]  /*7e90*/  IMAD.MOV.U32 R0, RZ, RZ, 0x1 ;  /* 0x00000001ff007424 */ /* 0x000ff400078e00ff */
[----:B------:R-:W-:Y:S04]  /*7ea0*/  UISETP.NE.U32.AND UP0, UPT, UR6, URZ, UPT ;  /* 0x000000ff0600728c */ /* 0x000fe8000bf05070 */
[----:B------:R-:W-:Y:S06]  /*7eb0*/  UISETP.NE.AND.EX UP0, UPT, UR5, URZ, UPT, UP0 ;  /* 0x000000ff0500728c */ /* 0x000fec000bf05300 */
[----:B------:R-:W-:Y:S05]  /*7ec0*/  PLOP3.LUT P1, PT, PT, PT, UP0, 0x80, 0x8 ;  /* 0x000000000008781c */ /* 0x000fea0003f2f008 */
[----:B------:R-:W2:Y:S01]  /*7ed0*/  @UP0 LDCU.64 UR6, c[0x0][0x988] ;  /* 0x00013100ff0607ac */ /* 0x000ea20008000a00 */
[----:B------:R-:W-:Y:S07]  /*7ee0*/  @UP0 UIMAD UR4, UR50, UR4, URZ ;  /* 0x00000004320402a4 */ /* 0x000fee000f8e02ff */
[----:B------:R-:W-:Y:S01]  /*7ef0*/  @!P1 PRMT R60, R0, 0x7610, R60 ;  /* 0x00007610003c9816 */ /* 0x000fe2000000003c */
[----:B--2---:R-:W-:Y:S06]  /*7f00*/  @UP0 UIMAD.WIDE UR4, UR4, 0x4, UR6 ;  /* 0x00000004040408a5 */ /* 0x004fec000f8e0206 */
[----:B------:R-:W-:Y:S02]  /*7f10*/  IMAD.U32 R4, RZ, RZ, UR4 ;  /* 0x00000004ff047e24 */ /* 0x000fe4000f8e00ff */
[----:B------:R-:W-:Y:S03]  /*7f20*/  IMAD.U32 R5, RZ, RZ, UR5 ;  /* 0x00000005ff057e24 */ /* 0x000fe6000f8e00ff */
[----:B------:R-:W2:Y:S02]  /*7f30*/  @!UP0 LDCU UR4, c[0x0][0x980] ;  /* 0x00013000ff0487ac */ /* 0x000ea40008000800 */
[----:B-1---5:R1:W5:Y:S02]  /*7f40*/  @P1 LDG.E R27, desc[UR8][R4.64] ;  /* 0x00000008041b1981 */ /* 0x022364000c1e1900 */
[----:B-12---:R-:W-:Y:S02]  /*7f50*/  @!P1 MOV R27, UR4 ;  /* 0x00000004001b9c02 */ /* 0x006fe40008000f00 */
.L_x_108:
[----:B------:R-:W-:Y:S05]  /*7f60*/  @!P3 BRA `(.L_x_109) ;  /* 0x000000000024b947 */ /* 0x000fea0003800000 */
[----:B------:R-:W-:Y:S01]  /*7f70*/  ISETP.NE.U32.AND P1, PT, R52, RZ, PT ;  /* 0x000000ff3400720c */ /* 0x000fe20003f25070 */
[----:B------:R-:W1:Y:S03]  /*7f80*/  LDCU.64 UR4, c[0x0][0x358] ;  /* 0x00006b00ff0477ac */ /* 0x000e660008000a00 */
[----:B------:R-:W-:Y:S11]  /*7f90*/  ISETP.NE.AND.EX P1, PT, R53, RZ, PT, P1 ;  /* 0x000000ff3500720c */ /* 0x000ff60003f25310 */
[----:B------:R-:W-:Y:S02]  /*7fa0*/  @!UPT UIADD3 URZ, UPT, UPT, URZ, URZ, URZ ;  /* 0x000000fffffff290 */ /* 0x000fe4000fffe0ff */
[----:B------:R-:W2:Y:S01]  /*7fb0*/  @P1 LDC.64 R4, c[0x0][0x9a8] ;  /* 0x00026a00ff041b82 */ /* 0x000ea20000000a00 */
[----:B------:R-:W-:Y:S04]  /*7fc0*/  @P1 IMAD R0, R54, UR50, RZ ;  /* 0x0000003236001c24 */ /* 0x000fe8000f8e02ff */
[----:B--2---:R-:W-:Y:S05]  /*7fd0*/  @P1 IMAD.WIDE R4, R0, 0x4, R4 ;  /* 0x0000000400041825 */ /* 0x004fea00078e0204 */
[----:B-1---5:R1:W5:Y:S02]  /*7fe0*/  @P1 LDG.E R24, desc[UR4][R4.64] ;  /* 0x0000000404181981 */ /* 0x022364000c1e1900 */
[----:B-1----:R-:W2:Y:S02]  /*7ff0*/  @!P1 LDC R24, c[0x0][0x9a0] ;  /* 0x00026800ff189b82 */ /* 0x002ea40000000800 */
.L_x_109:
[----:B-----5:R-:W-:Y:S01]  /*8000*/  FSETP.NEU.AND P1, PT, R27, RZ, PT ;  /* 0x000000ff1b00720b */ /* 0x020fe20003f2d000 */
[----:B------:R-:W-:Y:S01]  /*8010*/  ULOP3.LUT UR4, UR58, 0x1, URZ, 0x3c, !UPT ;  /* 0x000000013a047892 */ /* 0x000fe2000f8e3cff */
[----:B------:R-:W-:Y:S01]  /*8020*/  SEL R6, RZ, 0xffffffff, P2 ;  /* 0xffffffffff067807 */ /* 0x000fe20001000000 */
[----:B------:R-:W-:Y:S01]  /*8030*/  IMAD.U32 R84, RZ, RZ, UR54 ;  /* 0x00000036ff547e24 */ /* 0x000fe2000f8e00ff */
[----:B------:R-:W-:Y:S01]  /*8040*/  @P4 LOP3.LUT P2, RZ, R60, 0xff, RZ, 0xc0, !PT ;  /* 0x000000ff3cff4812 */ /* 0x000fe2000784c0ff */
[----:B------:R-:W-:Y:S01]  /*8050*/  IMAD.SHL.U32 R81, R67, 0x10, RZ ;  /* 0x0000001043517824 */ /* 0x000fe200078e00ff */
[----:B------:R-:W-:Y:S01]  /*8060*/  @P4 SEL R5, RZ, 0xffffffff, P1 ;  /* 0xffffffffff054807 */ /* 0x000fe20000800000 */
[----:B------:R-:W-:Y:S01]  /*8070*/  IMAD.U32 R32, RZ, RZ, UR4 ;  /* 0x00000004ff207e24 */ /* 0x000fe2000f8e00ff */
[----:B------:R-:W-:Y:S01]  /*8080*/  LEA R79, R22, UR53, 0x3 ;  /* 0x00000035164f7c11 */ /* 0x000fe2000f8e18ff */
[----:B------:R-:W-:Y:S01]  /*8090*/  IMAD.SHL.U32 R84, R84, 0x2000, RZ ;  /* 0x0000200054547824 */ /* 0x000fe200078e00ff */
[----:B------:R-:W-:Y:S01]  /*80a0*/  @P0 SEL R5, R6, R5, !P2 ;  /* 0x0000000506050207 */ /* 0x000fe20005000000 */
[----:B------:R-:W-:Y:S01]  /*80b0*/  IMAD.SHL.U32 R80, R66, 0x10, RZ ;  /* 0x0000001042507824 */ /* 0x000fe200078e00ff */
[----:B------:R-:W-:Y:S01]  /*80c0*/  SHF.L.U32 R4, R69, 0x1f, RZ ;  /* 0x0000001f45047819 */ /* 0x000fe200000006ff */
[----:B------:R-:W-:Y:S01]  /*80d0*/  IMAD.IADD R82, R71, 0x1, R84 ;  /* 0x0000000147527824 */ /* 0x000fe200078e0254 */
[----:B------:R-:W-:Y:S01]  /*80e0*/  @P4 LOP3.LUT R76, R5, 0x1, RZ, 0xc0, !PT ;  /* 0x00000001054c4812 */ /* 0x000fe200078ec0ff */
[----:B------:R-:W-:Y:S01]  /*80f0*/  IMAD.U32 R5, RZ, RZ, UR54 ;  /* 0x00000036ff057e24 */ /* 0x000fe2000f8e00ff */
[----:B------:R-:W-:Y:S01]  /*8100*/  PLOP3.LUT P0, PT, PT, PT, UP1, 0x80, 0x8 ;  /* 0x000000000008781c */ /* 0x000fe20003f0f018 */
[----:B------:R-:W-:Y:S01]  /*8110*/  IMAD.IADD R83, R82, 0x1, R81 ;  /* 0x0000000152537824 */ /* 0x000fe200078e0251 */
[----:B------:R-:W-:Y:S01]  /*8120*/  ISETP.NE.U32.OR P5, PT, R76, 0x1, !P4 ;  /* 0x000000014c00780c */ /* 0x000fe200067a5470 */
[----:B------:R-:W-:Y:S01]  /*8130*/  BSSY B1, `(.L_x_110) ;  /* 0x0000032000017945 */ /* 0x000fe20003800000 */
[----:B------:R-:W-:Y:S01]  /*8140*/  LEA R0, R5, UR53, 0x3 ;  /* 0x0000003505007c11 */ /* 0x000fe2000f8e18ff */
[----:B------:R-:W-:Y:S01]  /*8150*/  IMAD.MOV.U32 R85, RZ, RZ, 0x1 ;  /* 0x00000001ff557424 */ /* 0x000fe200078e00ff */
[----:B------:R-:W-:Y:S01]  /*8160*/  LOP3.LUT P2, R75, R60, 0xff, RZ, 0xc0, !PT ;  /* 0x000000ff3c4b7812 */ /* 0x000fe2000784c0ff */
[----:B------:R-:W-:Y:S01]  /*8170*/  IMAD.IADD R25, R23, 0x1, R2 ;  /* 0x0000000117197824 */ /* 0x000fe200078e0202 */
[----:B------:R-:W-:Y:S01]  /*8180*/  SEL R87, RZ, 0xffffffff, P1 ;  /* 0xffffffffff577807 */ /* 0x000fe20000800000 */
[----:B------:R-:W-:Y:S01]  /*8190*/  IMAD.U32 R86, RZ, RZ, UR54 ;  /* 0x00000036ff567e24 */ /* 0x000fe2000f8e00ff */
[----:B------:R-:W-:Y:S02]  /*81a0*/  CS2R R46, SRZ ;  /* 0x00000000002e7805 */ /* 0x000fe4000001ff00 */
[----:B------:R-:W-:Y:S02]  /*81b0*/  CS2R R44, SRZ ;  /* 0x00000000002c7805 */ /* 0x000fe4000001ff00 */
[----:B------:R-:W-:Y:S02]  /*81c0*/  CS2R R42, SRZ ;  /* 0x00000000002a7805 */ /* 0x000fe4000001ff00 */
[----:B------:R-:W-:Y:S02]  /*81d0*/  @P0 SEL R87, R6, R87, !P2 ;  /* 0x0000005706570207 */ /* 0x000fe40005000000 */
[----:B------:R-:W-:Y:S02]  /*81e0*/  CS2R R40, SRZ ;  /* 0x0000000000287805 */ /* 0x000fe4000001ff00 */
[----:B------:R-:W-:Y:S02]  /*81f0*/  @P5 SHF.L.U32 R3, R32, 0x1f, RZ ;  /* 0x0000001f20035819 */ /* 0x000fe400000006ff */
[----:B------:R-:W-:Y:S02]  /*8200*/  CS2R R38, SRZ ;  /* 0x0000000000267805 */ /* 0x000fe4000001ff00 */
[----:B------:R-:W-:Y:S02]  /*8210*/  CS2R R36, SRZ ;  /* 0x0000000000247805 */ /* 0x000fe4000001ff00 */
[----:B------:R-:W-:Y:S01]  /*8220*/  CS2R R50, SRZ ;  /* 0x0000000000327805 */ /* 0x000fe2000001ff00 */
[----:B------:R-:W1:Y:S01]  /*8230*/  @P5 SYNCS.PHASECHK.TRANS64.TRYWAIT P4, [R0+URZ+0x100], R3 ;  /* 0x00010003000055a7 */ /* 0x000e6200080811ff */
[----:B------:R-:W-:Y:S01]  /*8240*/  CS2R R48, SRZ ;  /* 0x0000000000307805 */ /* 0x000fe2000001ff00 */
[----:B------:R-:W-:Y:S01]  /*8250*/  IMAD.IADD R35, R82, 0x1, R80 ;  /* 0x0000000152237824 */ /* 0x000fe200078e0250 */
[----:B------:R-:W-:Y:S01]  /*8260*/  LOP3.LUT R87, R87, 0x1, RZ, 0xc0, !PT ;  /* 0x0000000157577812 */ /* 0x000fe200078ec0ff */
[----:B------:R-:W-:Y:S01]  /*8270*/  IMAD.IADD R34, R70, 0x1, R83 ;  /* 0x0000000146227824 */ /* 0x000fe200078e0253 */
[----:B------:R3:W4:Y:S01]  /*8280*/  SYNCS.PHASECHK.TRANS64.TRYWAIT P3, [R79+URZ+0x150], R4 ;  /* 0x000150044f0075a7 */ /* 0x00072200080611ff */
[----:B-1----:R-:W-:Y:S01]  /*8290*/  @P5 SEL R85, RZ, 0x1, !P4 ;  /* 0x00000001ff555807 */ /* 0x002fe20006000000 */
[----:B---3--:R-:W-:Y:S06]  /*82a0*/  @!P5 BRA `(.L_x_111) ;  /* 0x000000000068d947 */ /* 0x008fec0003800000 */
[----:B------:R-:W-:Y:S01]  /*82b0*/  ISETP.NE.AND P1, PT, R85, RZ, PT ;  /* 0x000000ff5500720c */ /* 0x000fe20003f25270 */
[----:B------:R-:W-:Y:S01]  /*82c0*/  BSSY B0, `(.L_x_112) ;  /* 0x000000e000007945 */ /* 0x000fe20003800000 */
[----:B------:R-:W-:Y:S02]  /*82d0*/  ISETP.NE.U32.AND P0, PT, R87, 0x1, PT ;  /* 0x000000015700780c */ /* 0x000fe40003f05070 */
[----:B------:R-:W-:Y:S02]  /*82e0*/  CS2R R50, SRZ ;  /* 0x0000000000327805 */ /* 0x000fe4000001ff00 */
[----:B------:R-:W-:Y:S02]  /*82f0*/  CS2R R48, SRZ ;  /* 0x0000000000307805 */ /* 0x000fe4000001ff00 */
[----:B------:R-:W-:Y:S02]  /*8300*/  CS2R R38, SRZ ;  /* 0x0000000000267805 */ /* 0x000fe4000001ff00 */
[----:B------:R-:W-:Y:S02]  /*8310*/  CS2R R36, SRZ ;  /* 0x0000000000247805 */ /* 0x000fe4000001ff00 */
[----:B------:R-:W-:Y:S02]  /*8320*/  CS2R R42, SRZ ;  /* 0x00000000002a7805 */ /* 0x000fe4000001ff00 */
[----:B------:R-:W-:Y:S02]  /*8330*/  CS2R R40, SRZ ;  /* 0x0000000000287805 */ /* 0x000fe4000001ff00 */
[----:B------:R-:W-:Y:S02]  /*8340*/  CS2R R46, SRZ ;  /* 0x00000000002e7805 */ /* 0x000fe4000001ff00 */
[----:B------:R-:W-:Y:S01]  /*8350*/  CS2R R44, SRZ ;  /* 0x00000000002c7805 */ /* 0x000fe2000001ff00 */
[----:B------:R-:W-:Y:S06]  /*8360*/  @P1 BRA `(.L_x_113) ;  /* 0x00000000000c1947 */ /* 0x000fec0003800000 */
[----:B------:R-:W-:Y:S04]  /*8370*/  SHF.L.U32 R3, R32, 0x1f, RZ ;  /* 0x0000001f20037819 */ /* 0x000fe800000006ff */
[----:B------:R-:W1:Y:S02]  /*8380*/  SYNCS.PHASECHK.TRANS64.TRYWAIT P1, [R0+URZ+0x100], R3 ;  /* 0x00010003000075a7 */ /* 0x000e6400080211ff */
[----:B-1----:R-:W-:Y:S05]  /*8390*/  @!P1 BRA `(.L_x_114) ;  /* 0x00000024000c9947 */ /* 0x002fea0003800000 */
.L_x_113:
[----:B------:R-:W-:Y:S05]  /*83a0*/  BSYNC B0 ;  /* 0x0000000000007941 */ /* 0x000fea0003800000 */
.L_x_112:
[----:B------:R3:W1:Y:S01]  /*83b0*/  @P0 LDS.128 R48, [R82] ;  /* 0x0000000052300984 */ /* 0x0006620000000c00 */
[----:B------:R-:W-:Y:S03]  /*83c0*/  UIADD3 UR4, UPT, UPT, UR54, 0x1, URZ ;  /* 0x0000000136047890 */ /* 0x000fe6000fffe0ff */
[----:B------:R3:W1:Y:S01]  /*83d0*/  @P0 LDS.128 R36, [R83+0x10] ;  /* 0x0000100053240984 */ /* 0x0006620000000c00 */
[----:B------:R-:W-:Y:S03]  /*83e0*/  UISETP.NE.AND UP0, UPT, UR4, 0x3, UPT ;  /* 0x000000030400788c */ /* 0x000fe6000bf05270 */
[----:B------:R3:W1:Y:S01]  /*83f0*/  @P0 LDS.128 R40, [R35+0x20] ;  /* 0x0000200023280984 */ /* 0x0006620000000c00 */
[----:B------:R-:W-:Y:S02]  /*8400*/  USEL UR5, URZ, 0x1, UP0 ;  /* 0x00000001ff057887 */ /* 0x000fe40008000000 */
[----:B------:R-:W-:Y:S01]  /*8410*/  USEL UR4, UR4, URZ, UP0 ;  /* 0x000000ff04047287 */ /* 0x000fe20008000000 */
[----:B------:R3:W1:Y:S03]  /*8420*/  @P0 LDS.128 R44, [R34+0x10] ;  /* 0x00001000222c0984 */ /* 0x0006660000000c00 */
[----:B------:R-:W-:Y:S02]  /*8430*/  LOP3.LUT R32, R32, UR5, RZ, 0x3c, !PT ;  /* 0x0000000520207c12 */ /* 0x000fe4000f8e3cff */
[----:B------:R-:W-:Y:S02]  /*8440*/  MOV R86, UR4 ;  /* 0x0000000400567c02 */ /* 0x000fe40008000f00 */
.L_x_111:
[----:B------:R-:W-:Y:S05]  /*8450*/  BSYNC B1 ;  /* 0x0000000000017941 */ /* 0x000fea0003800000 */
.L_x_110:
[----:B-1----:R-:W-:Y:S04]  /*8460*/  SHF.R.U32.HI R0, RZ, 0x15, R25 ;  /* 0x00000015ff007819 */ /* 0x002fe80000011619 */
[----:B------:R-:W-:Y:S01]  /*8470*/  LOP3.LUT P0, RZ, R0, 0x3, R61, 0x48, !PT ;  /* 0x0000000300ff7812 */ /* 0x000fe2000780483d */
[----:B------:R-:W-:Y:S01]  /*8480*/  @!UPT UIADD3 URZ, UPT, UPT, URZ, URZ, URZ ;  /* 0x000000fffffff290 */ /* 0x000fe2000fffe0ff */
[----:B----4-:R-:W-:Y:S11]  /*8490*/  @P3 BRA `(.L_x_115) ;  /* 0x0000000000083947 */ /* 0x010ff60003800000 */
[----:B------:R-:W1:Y:S02]  /*84a0*/  SYNCS.PHASECHK.TRANS64.TRYWAIT P1, [R79+URZ+0x150], R4 ;  /* 0x000150044f0075a7 */ /* 0x000e6400080211ff */
[----:B-1----:R-:W-:Y:S05]  /*84b0*/  @!P1 BRA `(.L_x_116) ;  /* 0x0000002000d89947 */ /* 0x002fea0003800000 */
.L_x_115:
[----:B------:R-:W-:Y:S05]  /*84c0*/  @!P0 BRA `(.L_x_117) ;  /* 0x0000000000408947 */ /* 0x000fea0003800000 */
[----:B------:R-:W4:Y:S01]  /*84d0*/  LDCU.64 UR8, c[0x4][0x70] ;  /* 0x01000e00ff0877ac */ /* 0x000f220008000a00 */
[----:B------:R-:W-:Y:S01]  /*84e0*/  MOV R3, 0x0 ;  /* 0x0000000000037802 */ /* 0x000fe20000000f00 */
[----:B------:R-:W-:Y:S02]  /*84f0*/  HFMA2 R12, -RZ, RZ, 0, 5.9604644775390625e-08 ;  /* 0x00000001ff0c7431 */ /* 0x000fe400000001ff */
[----:B------:R-:W-:Y:S02]  /*8500*/  IMAD.MOV.U32 R8, RZ, RZ, 0x192 ;  /* 0x00000192ff087424 */ /* 0x000fe400078e00ff */
[----:B------:R-:W-:Y:S01]  /*8510*/  IMAD.MOV.U32 R13, RZ, RZ, RZ ;  /* 0x000000ffff0d7224 */ /* 0x000fe200078e00ff */
[----:B------:R-:W5:Y:S01]  /*8520*/  LDCU.64 UR6, c[0x4][0x78] ;  /* 0x01000f00ff0677ac */ /* 0x000f620008000a00 */
[----:B------:R-:W2:Y:S01]  /*8530*/  LDC.64 R2, c[0x4][R3] ;  /* 0x0100000003027b82 */ /* 0x000ea20000000a00 */
[----:B------:R-:W3:Y:S01]  /*8540*/  LDCU.64 UR4, c[0x4][0x10] ;  /* 0x01000200ff0477ac */ /* 0x000ee20008000a00 */
[----:B----4-:R-:W-:Y:S01]  /*8550*/  MOV R5, UR9 ;  /* 0x0000000900057c02 */ /* 0x010fe20008000f00 */
[----:B-1----:R-:W-:Y:S01]  /*8560*/  IMAD.U32 R4, RZ, RZ, UR8 ;  /* 0x00000008ff047e24 */ /* 0x002fe2000f8e00ff */
[----:B-----5:R-:W-:Y:S01]  /*8570*/  MOV R7, UR7 ;  /* 0x0000000700077c02 */ /* 0x020fe20008000f00 */
[----:B------:R-:W-:Y:S01]  /*8580*/  IMAD.U32 R6, RZ, RZ, UR6 ;  /* 0x00000006ff067e24 */ /* 0x000fe2000f8e00ff */
[----:B---3--:R-:W-:Y:S01]  /*8590*/  MOV R11, UR5 ;  /* 0x00000005000b7c02 */ /* 0x008fe20008000f00 */
[----:B------:R-:W-:Y:S02]  /*85a0*/  IMAD.U32 R10, RZ, RZ, UR4 ;  /* 0x00000004ff0a7e24 */ /* 0x000fe4000f8e00ff */
[----:B------:R-:W-:Y:S07]  /*85b0*/  LEPC R20, `(.L_x_117) ;  /* 0x000000001014794e */ /* 0x000fee0000000000 */
[----:B--2---:R-:W-:Y:S05]  /*85c0*/  CALL.ABS.NOINC R2 ;  /* 0x0000000002007343 */ /* 0x004fea0003c00000 */
.L_x_117:
[----:B------:R-:W-:Y:S01]  /*85d0*/  LOP3.LUT R20, R48, 0xffffe000, RZ, 0xc0, !PT ;  /* 0xffffe00030147812 */ /* 0x000fe200078ec0ff */
[----:B------:R-:W-:Y:S05]  /*85e0*/  WARPSYNC.ALL ;  /* 0x0000000000007948 */ /* 0x000fea0003800000 */
[----:B------:R-:W-:Y:S01]  /*85f0*/  R2UR UR4, R25 ;  /* 0x00000000190472ca */ /* 0x000fe200000e0000 */
[----:B------:R-:W-:Y:S01]  /*8600*/  BSSY.RECONVERGENT B0, `(.L_x_118) ;  /* 0x000005c000007945 */ /* 0x000fe20003800200 */
[----:B------:R-:W-:Y:S02]  /*8610*/  LOP3.LUT R21, R49, 0xffffe000, RZ, 0xc0, !PT ;  /* 0xffffe00031157812 */ /* 0x000fe400078ec0ff */
[----:B------:R-:W-:Y:S02]  /*8620*/  LOP3.LUT R26, R50, 0xffffe000, RZ, 0xc0, !PT ;  /* 0xffffe000321a7812 */ /* 0x000fe400078ec0ff */
[----:B------:R-:W-:Y:S02]  /*8630*/  LOP3.LUT R33, R36, 0xffffe000, RZ, 0xc0, !PT ;  /* 0xffffe00024217812 */ /* 0x000fe400078ec0ff */
[----:B------:R-:W-:Y:S05]  /*8640*/  ISETP.NE.AND P1, PT, R72, RZ, PT ;  /* 0x000000ff4800720c */ /* 0x000fea0003f25270 */
[----:B-1----:R-:W2:Y:S02]  /*8650*/  LDTM.x16 R4, tmem[UR4] ;  /* 0x00000004000479ee */ /* 0x002ea40008240000 */
[C---:B--2---:R-:W-:Y:S01]  /*8660*/  FMUL R0, R24.reuse, R4 ;  /* 0x0000000418007220 */ /* 0x044fe20000400000 */
[C---:B------:R-:W-:Y:S01]  /*8670*/  FMUL R2, R24.reuse, R5 ;  /* 0x0000000518027220 */ /* 0x040fe20000400000 */
[C---:B------:R-:W-:Y:S01]  /*8680*/  FMUL R3, R24.reuse, R6 ;  /* 0x0000000618037220 */ /* 0x040fe20000400000 */
[----:B------:R-:W-:Y:S01]  /*8690*/  FMUL R7, R24, R7 ;  /* 0x0000000718077220 */ /* 0x000fe20000400000 */
[----:B------:R-:W-:Y:S01]  /*86a0*/  FFMA R28, R27, R20, R0 ;  /* 0x000000141b1c7223 */ /* 0x000fe20000000000 */
[----:B------:R-:W-:Y:S01]  /*86b0*/  LOP3.LUT R20, R51, 0xffffe000, RZ, 0xc0, !PT ;  /* 0xffffe00033147812 */ /* 0x000fe200078ec0ff */
[C---:B------:R-:W-:Y:S01]  /*86c0*/  FFMA R29, R27.reuse, R21, R2 ;  /* 0x000000151b1d7223 */ /* 0x040fe20000000002 */
[----:B------:R-:W-:Y:S01]  /*86d0*/  LOP3.LUT R21, R38, 0xffffe000, RZ, 0xc0, !PT ;  /* 0xffffe00026157812 */ /* 0x000fe200078ec0ff */
[----:B------:R-:W-:Y:S01]  /*86e0*/  FFMA R30, R27, R26, R3 ;  /* 0x0000001a1b1e7223 */ /* 0x000fe20000000003 */
[----:B------:R-:W-:Y:S01]  /*86f0*/  LOP3.LUT R26, R37, 0xffffe000, RZ, 0xc0, !PT ;  /* 0xffffe000251a7812 */ /* 0x000fe200078ec0ff */
[----:B------:R-:W-:Y:S01]  /*8700*/  FFMA R31, R27, R20, R7 ;  /* 0x000000141b1f7223 */ /* 0x000fe20000000007 */
[----:B------:R-:W-:Y:S01]  /*8710*/  LOP3.LUT R20, R39, 0xffffe000, RZ, 0xc0, !PT ;  /* 0xffffe00027147812 */ /* 0x000fe200078ec0ff */
[C---:B------:R-:W-:Y:S01]  /*8720*/  FMUL R4, R24.reuse, R8 ;  /* 0x0000000818047220 */ /* 0x040fe20000400000 */
[----:B------:R-:W-:Y:S01]  /*8730*/  F2FP.TF32.F32.PACK_B R28, R28 ;  /* 0x0000001cff1c723e */ /* 0x000fe200024050ff */
[C---:B------:R-:W-:Y:S01]  /*8740*/  FMUL R5, R24.reuse, R9 ;  /* 0x0000000918057220 */ /* 0x040fe20000400000 */
[----:B------:R-:W-:Y:S01]  /*8750*/  F2FP.TF32.F32.PACK_B R29, R29 ;  /* 0x0000001dff1d723e */ /* 0x000fe200024050ff */
[C---:B------:R-:W-:Y:S01]  /*8760*/  FMUL R6, R24.reuse, R10 ;  /* 0x0000000a18067220 */ /* 0x040fe20000400000 */
[----:B------:R-:W-:Y:S01]  /*8770*/  FMUL R11, R24, R11 ;  /* 0x0000000b180b7220 */ /* 0x000fe20000400000 */
[----:B------:R-:W-:Y:S01]  /*8780*/  F2FP.TF32.F32.PACK_B R30, R30 ;  /* 0x0000001eff1e723e */ /* 0x000fe200024050ff */
[C---:B------:R-:W-:Y:S01]  /*8790*/  FFMA R4, R27.reuse, R33, R4 ;  /* 0x000000211b047223 */ /* 0x040fe20000000004 */
[----:B------:R-:W-:Y:S01]  /*87a0*/  F2FP.TF32.F32.PACK_B R31, R31 ;  /* 0x0000001fff1f723e */ /* 0x000fe200024050ff */
[C---:B------:R-:W-:Y:S01]  /*87b0*/  FFMA R5, R27.reuse, R26, R5 ;  /* 0x0000001a1b057223 */ /* 0x040fe20000000005 */
[C---:B------:R-:W-:Y:S01]  /*87c0*/  FFMA R6, R27.reuse, R21, R6 ;  /* 0x000000151b067223 */ /* 0x040fe20000000006 */
[----:B------:R-:W-:Y:S01]  /*87d0*/  FFMA R7, R27, R20, R11 ;  /* 0x000000141b077223 */ /* 0x000fe2000000000b */
[----:B------:R-:W-:Y:S01]  /*87e0*/  LOP3.LUT R33, R40, 0xffffe000, RZ, 0xc0, !PT ;  /* 0xffffe00028217812 */ /* 0x000fe200078ec0ff */
[----:B------:R1:W-:Y:S01]  /*87f0*/  STS.128 [R82], R28 ;  /* 0x0000001c52007388 */ /* 0x0003e20000000c00 */
[----:B------:R-:W-:Y:S01]  /*8800*/  LOP3.LUT R26, R41, 0xffffe000, RZ, 0xc0, !PT ;  /* 0xffffe000291a7812 */ /* 0x000fe200078ec0ff */
[C---:B------:R-:W-:Y:S01]  /*8810*/  FMUL R8, R24.reuse, R12 ;  /* 0x0000000c18087220 */ /* 0x040fe20000400000 */
[----:B------:R-:W-:Y:S01]  /*8820*/  FMUL R9, R24, R13 ;  /* 0x0000000d18097220 */ /* 0x000fe20000400000 */
[----:B------:R-:W-:Y:S01]  /*8830*/  LOP3.LUT R21, R42, 0xffffe000, RZ, 0xc0, !PT ;  /* 0xffffe0002a157812 */ /* 0x000fe200078ec0ff */
[C---:B------:R-:W-:Y:S01]  /*8840*/  FMUL R10, R24.reuse, R14 ;  /* 0x0000000e180a7220 */ /* 0x040fe20000400000 */
[----:B------:R-:W-:Y:S01]  /*8850*/  LOP3.LUT R20, R43, 0xffffe000, RZ, 0xc0, !PT ;  /* 0xffffe0002b147812 */ /* 0x000fe200078ec0ff */
[----:B------:R-:W-:Y:S01]  /*8860*/  FMUL R15, R24, R15 ;  /* 0x0000000f180f7220 */ /* 0x000fe20000400000 */
[----:B------:R-:W-:Y:S01]  /*8870*/  F2FP.TF32.F32.PACK_B R4, R4 ;  /* 0x00000004ff04723e */ /* 0x000fe200024050ff */
[C---:B------:R-:W-:Y:S01]  /*8880*/  FFMA R8, R27.reuse, R33, R8 ;  /* 0x000000211b087223 */ /* 0x040fe20000000008 */
[----:B------:R-:W-:Y:S01]  /*8890*/  F2FP.TF32.F32.PACK_B R5, R5 ;  /* 0x00000005ff05723e */ /* 0x000fe200024050ff */
[C---:B------:R-:W-:Y:S01]  /*88a0*/  FFMA R9, R27.reuse, R26, R9 ;  /* 0x0000001a1b097223 */ /* 0x040fe20000000009 */
[----:B------:R-:W-:Y:S01]  /*88b0*/  F2FP.TF32.F32.PACK_B R6, R6 ;  /* 0x00000006ff06723e */ /* 0x000fe200024050ff */
[C---:B------:R-:W-:Y:S01]  /*88c0*/  FFMA R10, R27.reuse, R21, R10 ;  /* 0x000000151b0a7223 */ /* 0x040fe2000000000a */
[----:B------:R-:W-:Y:S01]  /*88d0*/  F2FP.TF32.F32.PACK_B R7, R7 ;  /* 0x00000007ff07723e */ /* 0x000fe200024050ff */
[----:B------:R-:W-:Y:S01]  /*88e0*/  FFMA R11, R27, R20, R15 ;  /* 0x000000141b0b7223 */ /* 0x000fe2000000000f */
[----:B------:R-:W-:Y:S01]  /*88f0*/  LOP3.LUT R33, R44, 0xffffe000, RZ, 0xc0, !PT ;  /* 0xffffe0002c217812 */ /* 0x000fe200078ec0ff */
[C---:B------:R-:W-:Y:S01]  /*8900*/  FMUL R12, R24.reuse, R16 ;  /* 0x00000010180c7220 */ /* 0x040fe20000400000 */
[----:B------:R-:W-:Y:S01]  /*8910*/  LOP3.LUT R26, R45, 0xffffe000, RZ, 0xc0, !PT ;  /* 0xffffe0002d1a7812 */ /* 0x000fe200078ec0ff */
[----:B------:R1:W-:Y:S01]  /*8920*/  STS.128 [R83+0x10], R4 ;  /* 0x0000100453007388 */ /* 0x0003e20000000c00 */
        /* <DEDUP_REMOVED lines=13> */
[----:B------:R-:W-:Y:S02]  /*8a00*/  F2FP.TF32.F32.PACK_B R12, R12 ;  /* 0x0000000cff0c723e */ /* 0x000fe400024050ff */
[----:B------:R-:W-:Y:S01]  /*8a10*/  F2FP.TF32.F32.PACK_B R13, R13 ;  /* 0x0000000dff0d723e */ /* 0x000fe200024050ff */
[----:B------:R1:W-:Y:S01]  /*8a20*/  STS.128 [R35+0x20], R8 ;  /* 0x0000200823007388 */ /* 0x0003e20000000c00 */
[----:B------:R-:W-:Y:S02]  /*8a30*/  F2FP.TF32.F32.PACK_B R14, R14 ;  /* 0x0000000eff0e723e */ /* 0x000fe400024050ff */
[----:B------:R-:W-:Y:S05]  /*8a40*/  F2FP.TF32.F32.PACK_B R15, R15 ;  /* 0x0000000fff0f723e */ /* 0x000fea00024050ff */
[----:B------:R1:W-:Y:S01]  /*8a50*/  STS.128 [R34+0x10], R12 ;  /* 0x0000100c22007388 */ /* 0x0003e20000000c00 */
[----:B------:R-:W-:Y:S01]  /*8a60*/  @!PT LDS RZ, [RZ] ;  /* 0x00000000fffff984 */ /* 0x000fe20000000800 */
[----:B------:R-:W-:Y:S01]  /*8a70*/  @!PT LDS RZ, [RZ] ;  /* 0x00000000fffff984 */ /* 0x000fe20000000800 */
[----:B------:R-:W-:Y:S01]  /*8a80*/  @!PT LDS RZ, [RZ] ;  /* 0x00000000fffff984 */ /* 0x000fe20000000800 */
[----:B------:R-:W-:Y:S01]  /*8a90*/  @!PT LDS RZ, [RZ] ;  /* 0x00000000fffff984 */ /* 0x000fe20000000800 */
[----:B------:R2:W-:Y:S07]  /*8aa0*/  MEMBAR.ALL.CTA ;  /* 0x0000000000007992 */ /* 0x0005ee0000008000 */
[----:B--2---:R-:W2:Y:S02]  /*8ab0*/  FENCE.VIEW.ASYNC.S ;  /* 0x00000000000073c6 */ /* 0x004ea40000000000 */
[----:B--2---:R-:W-:Y:S06]  /*8ac0*/  BAR.SYNC.DEFER_BLOCKING 0x1, 0x80 ;  /* 0x0042000000007b1d */ /* 0x004fec0000010000 */
[----:B------:R-:W-:Y:S05]  /*8ad0*/  @P1 BRA `(.L_x_119) ;  /* 0x0000000000381947 */ /* 0x000fea0003800000 */
[----:B------:R-:W2:Y:S01]  /*8ae0*/  LDCU.64 UR8, c[0x0][0x348] ;  /* 0x00006900ff0877ac */ /* 0x000ea20008000a00 */
[----:B------:R-:W-:Y:S01]  /*8af0*/  R2UR UR6, R84 ;  /* 0x00000000540672ca */ /* 0x000fe200000e0000 */
[----:B------:R-:W-:Y:S01]  /*8b00*/  UMOV UR41, UR52 ;  /* 0x0000003400297c82 */ /* 0x000fe20008000000 */
[----:B------:R-:W-:Y:S11]  /*8b10*/  UIADD3 UR7, UPT, UPT, UR52, 0x20, URZ ;  /* 0x0000002034077890 */ /* 0x000ff6000fffe0ff */
[----:B------:R-:W-:Y:S02]  /*8b20*/  UIADD3 UR6, UPT, UPT, UR53, UR6, URZ ;  /* 0x0000000635067290 */ /* 0x000fe4000fffe0ff */
[----:B--2---:R-:W-:Y:S02]  /*8b30*/  UIADD3 UR4, UP0, UPT, UR8, 0x780, URZ ;  /* 0x0000078008047890 */ /* 0x004fe4000ff1e0ff */
[----:B------:R-:W-:Y:S02]  /*8b40*/  UIADD3 UR40, UPT, UPT, UR6, 0x200, URZ ;  /* 0x0000020006287890 */ /* 0x000fe4000fffe0ff */
[----:B------:R-:W-:Y:S02]  /*8b50*/  UIADD3.X UR5, UPT, UPT, URZ, UR9, URZ, UP0, !UPT ;  /* 0x00000009ff057290 */ /* 0x000fe400087fe4ff */
[----:B------:R-:W-:Y:S07]  /*8b60*/  UIADD3 UR6, UPT, UPT, UR6, 0x1200, URZ ;  /* 0x0000120006067890 */ /* 0x000fee000fffe0ff */
[----:B------:R2:W-:Y:S02]  /*8b70*/  UTMASTG.5D [UR40], [UR4] ;  /* 0x00000028040073b5 */ /* 0x0005e40008020000 */
[----:B--2---:R-:W-:Y:S01]  /*8b80*/  UMOV UR40, UR6 ;  /* 0x0000000600287c82 */ /* 0x004fe20008000000 */
[----:B------:R-:W-:Y:S02]  /*8b90*/  UMOV UR41, UR7 ;  /* 0x0000000700297c82 */ /* 0x000fe40008000000 */
[----:B------:R2:W-:Y:S02]  /*8ba0*/  UTMASTG.5D [UR40], [UR4] ;  /* 0x00000028040073b5 */ /* 0x0005e40008020000 */
[----:B--2---:R0:W-:Y:S02]  /*8bb0*/  UTMACMDFLUSH ;  /* 0x00000000000079b7 */ /* 0x0041e40000000000 */
.L_x_119:
[----:B------:R-:W-:Y:S05]  /*8bc0*/  BSYNC.RECONVERGENT B0 ;  /* 0x0000000000007941 */ /* 0x000fea0003800200 */
.L_x_118:
[----:B------:R-:W-:Y:S01]  /*8bd0*/  UIADD3 UR50, UPT, UPT, UR54, 0x1, URZ ;  /* 0x0000000136327890 */ /* 0x000fe2000fffe0ff */
[----:B------:R-:W-:Y:S01]  /*8be0*/  ISETP.NE.AND P2, PT, R78, RZ, PT ;  /* 0x000000ff4e00720c */ /* 0x000fe20003f45270 */
[----:B------:R-:W-:Y:S02]  /*8bf0*/  BSSY.RECONVERGENT B0, `(.L_x_120) ;  /* 0x0000006000007945 */ /* 0x000fe40003800200 */
[----:B------:R-:W-:Y:S01]  /*8c00*/  UISETP.NE.AND UP0, UPT, UR50, 0x3, UPT ;  /* 0x000000033200788c */ /* 0x000fe2000bf05270 */
[----:B------:R-:W-:Y:S03]  /*8c10*/  ISETP.NE.U32.OR P0, PT, R76, 0x1, !P2 ;  /* 0x000000014c00780c */ /* 0x000fe60005705470 */
[----:B------:R-:W-:Y:S01]  /*8c20*/  USEL UR51, UR50, URZ, UP0 ;  /* 0x000000ff32337287 */ /* 0x000fe20008000000 */
[----:B------:R-:W-:Y:S11]  /*8c30*/  @P1 BRA `(.L_x_121) ;  /* 0x0000000000041947 */ /* 0x000ff60003800000 */
[----:B------:R-:W-:Y:S04]  /*8c40*/  DEPBAR.LE SB0, 0x1 ;  /* 0x000080400000791a */ /* 0x000fe80000000000 */
.L_x_121:
[----:B------:R-:W-:Y:S05]  /*8c50*/  BSYNC.RECONVERGENT B0 ;  /* 0x0000000000007941 */ /* 0x000fea0003800200 */
.L_x_120:
[----:B------:R-:W-:Y:S01]  /*8c60*/  BAR.SYNC.DEFER_BLOCKING 0x1, 0x80 ;  /* 0x0042000000007b1d */ /* 0x000fe20000010000 */
[----:B------:R-:W-:Y:S01]  /*8c70*/  LEA R3, R86, UR53, 0x3 ;  /* 0x0000003556037c11 */ /* 0x000fe2000f8e18ff */
[----:B------:R-:W-:Y:S01]  /*8c80*/  UISETP.NE.AND UP0, UPT, UR57, URZ, UPT ;  /* 0x000000ff3900728c */ /* 0x000fe2000bf05270 */
[----:B-1----:R-:W-:Y:S08]  /*8c90*/  @P0 SHF.L.U32 R4, R32, 0x1f, RZ ;  /* 0x0000001f20040819 */ /* 0x002ff000000006ff */
[----:B------:R-:W-:Y:S05]  /*8ca0*/  BRA.U !UP0, `(.L_x_122) ;  /* 0x0000000108287547 */ /* 0x000fea000b800000 */
[----:B------:R-:W1:Y:S01]  /*8cb0*/  S2R R0, SR_CgaCtaId ;  /* 0x0000000000007919 */ /* 0x000e620000008800 */
[----:B------:R-:W-:Y:S01]  /*8cc0*/  ISETP.NE.U32.OR P1, PT, R76, 0x1, !P2 ;  /* 0x000000014c00780c */ /* 0x000fe20005725470 */
[----:B------:R-:W-:Y:S01]  /*8cd0*/  IMAD.U32 R2, RZ, RZ, UR55 ;  /* 0x00000037ff027e24 */ /* 0x000fe2000f8e00ff */
[----:B------:R-:W-:Y:S04]  /*8ce0*/  UIADD3 UR4, UPT, UPT, UR55, 0x1, URZ ;  /* 0x0000000137047890 */ /* 0x000fe8000fffe0ff */
[----:B------:R-:W-:Y:S04]  /*8cf0*/  UISETP.NE.AND UP0, UPT, UR4, 0x3, UPT ;  /* 0x000000030400788c */ /* 0x000fe8000bf05270 */
[----:B------:R-:W-:Y:S03]  /*8d00*/  USEL UR55, UR4, URZ, UP0 ;  /* 0x000000ff04377287 */ /* 0x000fe60008000000 */
[----:B------:R-:W-:Y:S05]  /*8d10*/  @P1 LEA R2, R2, UR53, 0x3 ;  /* 0x0000003502021c11 */ /* 0x000fea000f8e18ff */
[----:B------:R-:W-:Y:S05]  /*8d20*/  @P1 VIADD R5, R2, 0x118 ;  /* 0x0000011802051836 */ /* 0x000fea0000000000 */
[----:B-1----:R-:W-:Y:S04]  /*8d30*/  @P1 PRMT R0, R0, 0x654, R5 ;  /* 0x0000065400001816 */ /* 0x002fe80000000005 */
[----:B------:R1:W-:Y:S03]  /*8d40*/  @P1 SYNCS.ARRIVE.TRANS64.RED.A1T0 RZ, [R0+URZ], RZ ;  /* 0x000000ff00ff19a7 */ /* 0x0003e600081004ff */
.L_x_122:
[----:B------:R-:W2:Y:S01]  /*8d50*/  @P0 SYNCS.PHASECHK.TRANS64.TRYWAIT P1, [R3+URZ+0x100], R4 ;  /* 0x00010004030005a7 */ /* 0x000ea200080211ff */
[----:B------:R-:W-:Y:S01]  /*8d60*/  BSSY B1, `(.L_x_123) ;  /* 0x0000013000017945 */ /* 0x000fe20003800000 */
[----:B--2---:R-:W-:Y:S03]  /*8d70*/  @P0 SEL R85, RZ, 0x1, !P1 ;  /* 0x00000001ff550807 */ /* 0x004fe60004800000 */
[----:B------:R-:W-:Y:S05]  /*8d80*/  @!P0 BRA `(.L_x_124) ;  /* 0x0000000000408947 */ /* 0x000fea0003800000 */
[----:B------:R-:W-:Y:S01]  /*8d90*/  ISETP.NE.U32.AND P0, PT, R87, 0x1, PT ;  /* 0x000000015700780c */ /* 0x000fe20003f05070 */
[----:B------:R-:W-:Y:S01]  /*8da0*/  BSSY B0, `(.L_x_125) ;  /* 0x000000a000007945 */ /* 0x000fe20003800000 */
[----:B------:R-:W-:Y:S11]  /*8db0*/  ISETP.NE.AND P1, PT, R85, RZ, PT ;  /* 0x000000ff5500720c */ /* 0x000ff60003f25270 */
[----:B------:R-:W-:Y:S04]  /*8dc0*/  @P0 IMAD R86, R86, 0x2000, R71 ;  /* 0x0000200056560824 */ /* 0x000fe800078e0247 */
[----:B------:R-:W-:Y:S01]  /*8dd0*/  @P0 IMAD.IADD R5, R81, 0x1, R86 ;  /* 0x0000000151050824 */ /* 0x000fe200078e0256 */
[----:B------:R-:W-:Y:S03]  /*8de0*/  @P0 IADD3 R2, PT, PT, R80, R86, RZ ;  /* 0x0000005650020210 */ /* 0x000fe60007ffe0ff */
[----:B-1----:R-:W-:Y:S01]  /*8df0*/  @P0 IMAD.IADD R0, R70, 0x1, R5 ;  /* 0x0000000146000824 */ /* 0x002fe200078e0205 */
[----:B------:R-:W-:Y:S06]  /*8e00*/  @P1 BRA `(.L_x_126) ;  /* 0x00000000000c1947 */ /* 0x000fec0003800000 */
[----:B------:R-:W-:Y:S04]  /*8e10*/  SHF.L.U32 R32, R32, 0x1f, RZ ;  /* 0x0000001f20207819 */ /* 0x000fe800000006ff */
[----:B------:R-:W1:Y:S02]  /*8e20*/  SYNCS.PHASECHK.TRANS64.TRYWAIT P1, [R3+URZ+0x100], R32 ;  /* 0x00010020030075a7 */ /* 0x000e6400080211ff */
[----:B-1----:R-:W-:Y:S05]  /*8e30*/  @!P1 BRA `(.L_x_127) ;  /* 0x00000018008c9947 */ /* 0x002fea0003800000 */
.L_x_126:
[----:B------:R-:W-:Y:S05]  /*8e40*/  BSYNC B0 ;  /* 0x0000000000007941 */ /* 0x000fea0003800000 */
.L_x_125:
[----:B------:R2:W4:Y:S04]  /*8e50*/  @P0 LDS.128 R48, [R86] ;  /* 0x0000000056300984 */ /* 0x0005280000000c00 */
[----:B------:R2:W1:Y:S04]  /*8e60*/  @P0 LDS.128 R40, [R2+0x20] ;  /* 0x0000200002280984 */ /* 0x0004680000000c00 */
[----:B------:R2:W1:Y:S04]  /*8e70*/  @P0 LDS.128 R36, [R5+0x10] ;  /* 0x0000100005240984 */ /* 0x0004680000000c00 */
[----:B------:R2:W1:Y:S02]  /*8e80*/  @P0 LDS.128 R44, [R0+0x10] ;  /* 0x00001000002c0984 */ /* 0x0004640000000c00 */
.L_x_124:
[----:B------:R-:W-:Y:S05]  /*8e90*/  BSYNC B1 ;  /* 0x0000000000017941 */ /* 0x000fea0003800000 */
.L_x_123:
[----:B-12---:R-:W-:Y:S05]  /*8ea0*/  VIADD R0, R25, 0x10 ;  /* 0x0000001019007836 */ /* 0x006fea0000000000 */
[----:B------:R-:W-:Y:S04]  /*8eb0*/  SHF.R.U32.HI R0, RZ, 0x15, R0 ;  /* 0x00000015ff007819 */ /* 0x000fe80000011600 */
[----:B------:R-:W-:Y:S11]  /*8ec0*/  LOP3.LUT P0, RZ, R0, 0x3, R61, 0x48, !PT ;  /* 0x0000000300ff7812 */ /* 0x000ff6000780483d */
[----:B------:R-:W-:Y:S02]  /*8ed0*/  @!UPT UIADD3 URZ, UPT, UPT, URZ, URZ, URZ ;  /* 0x000000fffffff290 */ /* 0x000fe4000fffe0ff */
[----:B------:R-:W-:Y:S05]  /*8ee0*/  @!P0 BRA `(.L_x_128) ;  /* 0x0000000000408947 */ /* 0x000fea0003800000 */
[----:B------:R-:W1:Y:S01]  /*8ef0*/  LDCU.64 UR8, c[0x4][0x70] ;  /* 0x01000e00ff0877ac */ /* 0x000e620008000a00 */
[----:B------:R-:W-:Y:S01]  /*8f00*/  MOV R3, 0x0 ;  /* 0x0000000000037802 */ /* 0x000fe20000000f00 */
[----:B------:R-:W-:Y:S02]  /*8f10*/  HFMA2 R12, -RZ, RZ, 0, 5.9604644775390625e-08 ;  /* 0x00000001ff0c7431 */ /* 0x000fe400000001ff */
[----:B------:R-:W-:Y:S02]  /*8f20*/  IMAD.MOV.U32 R8, RZ, RZ, 0x192 ;  /* 0x00000192ff087424 */ /* 0x000fe400078e00ff */
[----:B------:R-:W-:Y:S01]  /*8f30*/  IMAD.MOV.U32 R13, RZ, RZ, RZ ;  /* 0x000000ffff0d7224 */ /* 0x000fe200078e00ff */
[----:B------:R-:W2:Y:S01]  /*8f40*/  LDCU.64 UR6, c[0x4][0x78] ;  /* 0x01000f00ff0677ac */ /* 0x000ea20008000a00 */
[----:B------:R-:W3:Y:S01]  /*8f50*/  LDC.64 R2, c[0x4][R3] ;  /* 0x0100000003027b82 */ /* 0x000ee20000000a00 */
[----:B------:R-:W5:Y:S01]  /*8f60*/  LDCU.64 UR4, c[0x4][0x10] ;  /* 0x01000200ff0477ac */ /* 0x000f620008000a00 */
[----:B-1----:R-:W-:Y:S01]  /*8f70*/  MOV R5, UR9 ;  /* 0x0000000900057c02 */ /* 0x002fe20008000f00 */
[----:B------:R-:W-:Y:S01]  /*8f80*/  IMAD.U32 R4, RZ, RZ, UR8 ;  /* 0x00000008ff047e24 */ /* 0x000fe2000f8e00ff */
[----:B--2---:R-:W-:Y:S01]  /*8f90*/  MOV R7, UR7 ;  /* 0x0000000700077c02 */ /* 0x004fe20008000f00 */
[----:B------:R-:W-:Y:S01]  /*8fa0*/  IMAD.U32 R6, RZ, RZ, UR6 ;  /* 0x00000006ff067e24 */ /* 0x000fe2000f8e00ff */
[----:B-----5:R-:W-:Y:S01]  /*8fb0*/  MOV R11, UR5 ;  /* 0x00000005000b7c02 */ /* 0x020fe20008000f00 */
[----:B------:R-:W-:Y:S02]  /*8fc0*/  IMAD.U32 R10, RZ, RZ, UR4 ;  /* 0x00000004ff0a7e24 */ /* 0x000fe4000f8e00ff */
[----:B------:R-:W-:Y:S07]  /*8fd0*/  LEPC R20, `(.L_x_128) ;  /* 0x000000001014794e */ /* 0x000fee0000000000 */
[----:B---34-:R-:W-:Y:S05]  /*8fe0*/  CALL.ABS.NOINC R2 ;  /* 0x0000000002007343 */ /* 0x018fea0003c00000 */
.L_x_128:
[----:B------:R-:W-:Y:S01]  /*8ff0*/  ISETP.NE.AND P0, PT, R72, RZ, PT ;  /* 0x000000ff4800720c */ /* 0x000fe20003f05270 */
[----:B------:R-:W-:Y:S05]  /*9000*/  WARPSYNC.ALL ;  /* 0x0000000000007948 */ /* 0x000fea0003800000 */
[----:B------:R-:W-:Y:S01]  /*9010*/  R2UR UR4, R25 ;  /* 0x00000000190472ca */ /* 0x000fe200000e0000 */
[----:B------:R-:W-:Y:S01]  /*9020*/  USHF.L.U32 UR6, UR51, 0xd, URZ ;  /* 0x0000000d33067899 */ /* 0x000fe200080006ff */
[----:B----4-:R-:W-:Y:S01]  /*9030*/  LOP3.LUT R20, R48, 0xffffe000, RZ, 0xc0, !PT ;  /* 0xffffe00030147812 */ /* 0x010fe200078ec0ff */
[----:B------:R-:W-:Y:S01]  /*9040*/  BSSY.RECONVERGENT B0, `(.L_x_129) ;  /* 0x0000062000007945 */ /* 0x000fe20003800200 */
[----:B------:R-:W-:Y:S02]  /*9050*/  LOP3.LUT R21, R49, 0xffffe000, RZ, 0xc0, !PT ;  /* 0xffffe00031157812 */ /* 0x000fe400078ec0ff */
[----:B------:R-:W-:Y:S01]  /*9060*/  LOP3.LUT R26, R50, 0xffffe000, RZ, 0xc0, !PT ;  /* 0xffffe000321a7812 */ /* 0x000fe200078ec0ff */
[----:B---3--:R-:W-:Y:S01]  /*9070*/  VIADD R82, R71, UR6 ;  /* 0x0000000647527c36 */ /* 0x008fe20008000000 */
[----:B------:R-:W-:Y:S02]  /*9080*/  LOP3.LUT R32, R51, 0xffffe000, RZ, 0xc0, !PT ;  /* 0xffffe00033207812 */ /* 0x000fe400078ec0ff */
[----:B------:R-:W-:Y:S01]  /*9090*/  LOP3.LUT R33, R36, 0xffffe000, RZ, 0xc0, !PT ;  /* 0xffffe00024217812 */ /* 0x000fe200078ec0ff */
[----:B------:R-:W-:Y:S01]  /*90a0*/  IMAD.IADD R80, R80, 0x1, R82 ;  /* 0x0000000150507824 */ /* 0x000fe200078e0252 */
[----:B------:R-:W-:Y:S01]  /*90b0*/  LOP3.LUT R34, R37, 0xffffe000, RZ, 0xc0, !PT ;  /* 0xffffe00025227812 */ /* 0x000fe200078ec0ff */
[----:B------:R-:W1:Y:S01]  /*90c0*/  LDTM.x16 R4, tmem[UR4+0x10] ;  /* 0x00001004000479ee */ /* 0x000e620008240000 */
[----:B------:R-:W-:Y:S01]  /*90d0*/  LOP3.LUT R35, R38, 0xffffe000, RZ, 0xc0, !PT ;  /* 0xffffe00026237812 */ /* 0x000fe200078ec0ff */
[----:B------:R-:W-:Y:S01]  /*90e0*/  NOP ;  /* 0x0000000000007918 */ /* 0x000fe20000000000 */
[----:B------:R-:W-:Y:S02]  /*90f0*/  IADD3 R79, PT, PT, R79, 0x160, RZ ;  /* 0x000001604f4f7810 */ /* 0x000fe40007ffe0ff */
[----:B------:R-:W-:Y:S02]  /*9100*/  LOP3.LUT R36, R39, 0xffffe000, RZ, 0xc0, !PT ;  /* 0xffffe00027247812 */ /* 0x000fe400078ec0ff */
[----:B------:R-:W-:Y:S02]  /*9110*/  IADD3 R81, PT, PT, R81, R82, RZ ;  /* 0x0000005251517210 */ /* 0x000fe40007ffe0ff */
[----:B------:R-:W-:Y:S02]  /*9120*/  LOP3.LUT R82, R79, 0xfefffff8, RZ, 0xc0, !PT ;  /* 0xfefffff84f527812 */ /* 0x000fe400078ec0ff */
[----:B------:R-:W-:Y:S01]  /*9130*/  LOP3.LUT R37, R40, 0xffffe000, RZ, 0xc0, !PT ;  /* 0xffffe00028257812 */ /* 0x000fe200078ec0ff */
[----:B------:R-:W-:Y:S01]  /*9140*/  IMAD.IADD R79, R70, 0x1, R81 ;  /* 0x00000001464f7824 */ /* 0x000fe200078e0251 */
[----:B------:R-:W-:Y:S01]  /*9150*/  LOP3.LUT R38, R41, 0xffffe000, RZ, 0xc0, !PT ;  /* 0xffffe00029267812 */ /* 0x000fe200078ec0ff */
[----:B-1----:R1:W-:Y:S01]  /*9160*/  SYNCS.ARRIVE.TRANS64.RED.A1T0 RZ, [R82+URZ], RZ ;  /* 0x000000ff52ff79a7 */ /* 0x0023e200081004ff */
[----:B------:R-:W-:Y:S02]  /*9170*/  LOP3.LUT R39, R42, 0xffffe000, RZ, 0xc0, !PT ;  /* 0xffffe0002a277812 */ /* 0x000fe400078ec0ff */
[----:B------:R-:W-:Y:S02]  /*9180*/  LOP3.LUT R40, R43, 0xffffe000, RZ, 0xc0, !PT ;  /* 0xffffe0002b287812 */ /* 0x000fe400078ec0ff */
[----:B------:R-:W-:Y:S02]  /*9190*/  LOP3.LUT R41, R44, 0xffffe000, RZ, 0xc0, !PT ;  /* 0xffffe0002c297812 */ /* 0x000fe400078ec0ff */
[----:B------:R-:W-:Y:S02]  /*91a0*/  LOP3.LUT R42, R45, 0xffffe000, RZ, 0xc0, !PT ;  /* 0xffffe0002d2a7812 */ /* 0x000fe400078ec0ff */
[----:B------:R-:W-:Y:S01]  /*91b0*/  LOP3.LUT R43, R46, 0xffffe000, RZ, 0xc0, !PT ;  /* 0xffffe0002e2b7812 */ /* 0x000fe200078ec0ff */
[C---:B------:R-:W-:Y:S01]  /*91c0*/  FMUL R0, R24.reuse, R4 ;  /* 0x0000000418007220 */ /* 0x040fe20000400000 */
[C---:B------:R-:W-:Y:S01]  /*91d0*/  FMUL R2, R24.reuse, R5 ;  /* 0x0000000518027220 */ /* 0x040fe20000400000 */
[C---:B------:R-:W-:Y:S01]  /*91e0*/  FMUL R3, R24.reuse, R6 ;  /* 0x0000000618037220 */ /* 0x040fe20000400000 */
[C---:B------:R-:W-:Y:S01]  /*91f0*/  FMUL R7, R24.reuse, R7 ;  /* 0x0000000718077220 */ /* 0x040fe20000400000 */
[C---:B------:R-:W-:Y:S01]  /*9200*/  FFMA R28, R27.reuse, R20, R0 ;  /* 0x000000141b1c7223 */ /* 0x040fe20000000000 */
[C---:B------:R-:W-:Y:S01]  /*9210*/  FFMA R29, R27.reuse, R21, R2 ;  /* 0x000000151b1d7223 */ /* 0x040fe20000000002 */
[C---:B------:R-:W-:Y:S01]  /*9220*/  FFMA R30, R27.reuse, R26, R3 ;  /* 0x0000001a1b1e7223 */ /* 0x040fe20000000003 */
[C---:B------:R-:W-:Y:S01]  /*9230*/  FFMA R31, R27.reuse, R32, R7 ;  /* 0x000000201b1f7223 */ /* 0x040fe20000000007 */
[C---:B------:R-:W-:Y:S01]  /*9240*/  FMUL R4, R24.reuse, R8 ;  /* 0x0000000818047220 */ /* 0x040fe20000400000 */
[C---:B------:R-:W-:Y:S01]  /*9250*/  FMUL R5, R24.reuse, R9 ;  /* 0x0000000918057220 */ /* 0x040fe20000400000 */
[C---:B------:R-:W-:Y:S01]  /*9260*/  FMUL R6, R24.reuse, R10 ;  /* 0x0000000a18067220 */ /* 0x040fe20000400000 */
[C---:B------:R-:W-:Y:S01]  /*9270*/  FMUL R11, R24.reuse, R11 ;  /* 0x0000000b180b7220 */ /* 0x040fe20000400000 */
[----:B------:R-:W-:Y:S01]  /*9280*/  F2FP.TF32.F32.PACK_B R28, R28 ;  /* 0x0000001cff1c723e */ /* 0x000fe200024050ff */
[C---:B------:R-:W-:Y:S01]  /*9290*/  FFMA R4, R27.reuse, R33, R4 ;  /* 0x000000211b047223 */ /* 0x040fe20000000004 */
[----:B------:R-:W-:Y:S01]  /*92a0*/  F2FP.TF32.F32.PACK_B R29, R29 ;  /* 0x0000001dff1d723e */ /* 0x000fe200024050ff */
[C---:B------:R-:W-:Y:S01]  /*92b0*/  FFMA R5, R27.reuse, R34, R5 ;  /* 0x000000221b057223 */ /* 0x040fe20000000005 */
[----:B------:R-:W-:Y:S01]  /*92c0*/  F2FP.TF32.F32.PACK_B R30, R30 ;  /* 0x0000001eff1e723e */ /* 0x000fe200024050ff */
[C---:B------:R-:W-:Y:S01]  /*92d0*/  FFMA R6, R27.reuse, R35, R6 ;  /* 0x000000231b067223 */ /* 0x040fe20000000006 */
[----:B------:R-:W-:Y:S01]  /*92e0*/  F2FP.TF32.F32.PACK_B R31, R31 ;  /* 0x0000001fff1f723e */ /* 0x000fe200024050ff */
[C---:B------:R-:W-:Y:S01]  /*92f0*/  FFMA R7, R27.reuse, R36, R11 ;  /* 0x000000241b077223 */ /* 0x040fe2000000000b */
[C---:B------:R-:W-:Y:S01]  /*9300*/  FMUL R8, R24.reuse, R12 ;  /* 0x0000000c18087220 */ /* 0x040fe20000400000 */
[----:B------:R-:W-:Y:S01]  /*9310*/  F2FP.TF32.F32.PACK_B R4, R4 ;  /* 0x00000004ff04723e */ /* 0x000fe200024050ff */
[C---:B------:R-:W-:Y:S01]  /*9320*/  FMUL R9, R24.reuse, R13 ;  /* 0x0000000d18097220 */ /* 0x040fe20000400000 */
[----:B------:R1:W-:Y:S01]  /*9330*/  STS.128 [R71+UR6], R28 ;  /* 0x0000001c47007988 */ /* 0x0003e20008000c06 */
        /* <DEDUP_REMOVED lines=8> */
[----:B------:R-:W-:Y:S01]  /*93c0*/  FFMA R11, R27, R40, R15 ;  /* 0x000000281b0b7223 */ /* 0x000fe2000000000f */
[C---:B------:R-:W-:Y:S01]  /*93d0*/  FMUL R12, R24.reuse, R16 ;  /* 0x00000010180c7220 */ /* 0x040fe20000400000 */
[----:B------:R-:W-:Y:S01]  /*93e0*/  F2FP.TF32.F32.PACK_B R8, R8 ;  /* 0x00000008ff08723e */ /* 0x000fe200024050ff */
[----:B------:R1:W-:Y:S01]  /*93f0*/  STS.128 [R81+0x10], R4 ;  /* 0x0000100451007388 */ /* 0x0003e20000000c00 */
[C---:B------:R-:W-:Y:S01]  /*9400*/  FMUL R13, R24.reuse, R17 ;  /* 0x00000011180d7220 */ /* 0x040fe20000400000 */
[----:B------:R-:W-:Y:S01]  /*9410*/  LOP3.LUT R44, R47, 0xffffe000, RZ, 0xc0, !PT ;  /* 0xffffe0002f2c7812 */ /* 0x000fe200078ec0ff */
[C---:B------:R-:W-:Y:S01]  /*9420*/  FMUL R14, R24.reuse, R18 ;  /* 0x00000012180e7220 */ /* 0x040fe20000400000 */
[----:B------:R-:W-:Y:S01]  /*9430*/  FMUL R19, R24, R19 ;  /* 0x0000001318137220 */ /* 0x000fe20000400000 */
[----:B------:R-:W-:Y:S01]  /*9440*/  F2FP.TF32.F32.PACK_B R9, R9 ;  /* 0x00000009ff09723e */ /* 0x000fe200024050ff */
[C---:B------:R-:W-:Y:S01]  /*9450*/  FFMA R12, R27.reuse, R41, R12 ;  /* 0x000000291b0c7223 */ /* 0x040fe2000000000c */
[----:B------:R-:W-:Y:S01]  /*9460*/  F2FP.TF32.F32.PACK_B R10, R10 ;  /* 0x0000000aff0a723e */ /* 0x000fe200024050ff */
[C---:B------:R-:W-:Y:S01]  /*9470*/  FFMA R13, R27.reuse, R42, R13 ;  /* 0x0000002a1b0d7223 */ /* 0x040fe2000000000d */
[----:B------:R-:W-:Y:S01]  /*9480*/  F2FP.TF32.F32.PACK_B R11, R11 ;  /* 0x0000000bff0b723e */ /* 0x000fe200024050ff */
[C---:B------:R-:W-:Y:S01]  /*9490*/  FFMA R14, R27.reuse, R43, R14 ;  /* 0x0000002b1b0e7223 */ /* 0x040fe2000000000e */
[----:B------:R-:W-:Y:S01]  /*94a0*/  FFMA R15, R27, R44, R19 ;  /* 0x0000002c1b0f7223 */ /* 0x000fe20000000013 */
[----:B------:R-:W-:Y:S02]  /*94b0*/  F2FP.TF32.F32.PACK_B R12, R12 ;  /* 0x0000000cff0c723e */ /* 0x000fe400024050ff */
[----:B------:R1:W-:Y:S01]  /*94c0*/  STS.128 [R80+0x20], R8 ;  /* 0x0000200850007388 */ /* 0x0003e20000000c00 */
[----:B------:R-:W-:Y:S02]  /*94d0*/  F2FP.TF32.F32.PACK_B R13, R13 ;  /* 0x0000000dff0d723e */ /* 0x000fe400024050ff */
        /* <DEDUP_REMOVED lines=12> */
[----:B------:R-:W-:Y:S02]  /*95a0*/  UIADD3 UR7, UPT, UPT, UR53, UR6, URZ ;  /* 0x0000000635077290 */ /* 0x000fe4000fffe0ff */
[----:B------:R-:W-:Y:S02]  /*95b0*/  UIADD3 UR41, UPT, UPT, UR52, 0x10, URZ ;  /* 0x0000001034297890 */ /* 0x000fe4000fffe0ff */
[----:B------:R-:W-:Y:S02]  /*95c0*/  UIADD3 UR40, UPT, UPT, UR7, 0x200, URZ ;  /* 0x0000020007287890 */ /* 0x000fe4000fffe0ff */
[----:B------:R-:W-:Y:S02]  /*95d0*/  UIADD3 UR7, UPT, UPT, UR7, 0x1200, URZ ;  /* 0x0000120007077890 */ /* 0x000fe4000fffe0ff */
[----:B--2---:R-:W-:Y:S02]  /*95e0*/  UIADD3 UR4, UP0, UPT, UR8, 0x780, URZ ;  /* 0x0000078008047890 */ /* 0x004fe4000ff1e0ff */
[----:B------:R-:W-:Y:S02]  /*95f0*/  UIADD3 UR8, UPT, UPT, UR52, 0x30, URZ ;  /* 0x0000003034087890 */ /* 0x000fe4000fffe0ff */
[----:B------:R-:W-:Y:S09]  /*9600*/  UIADD3.X UR5, UPT, UPT, URZ, UR9, URZ, UP0, !UPT ;  /* 0x00000009ff057290 */ /* 0x000ff200087fe4ff */
[----:B------:R2:W-:Y:S02]  /*9610*/  UTMASTG.5D [UR40], [UR4] ;  /* 0x00000028040073b5 */ /* 0x0005e40008020000 */
[----:B--2---:R-:W-:Y:S01]  /*9620*/  UMOV UR40, UR7 ;  /* 0x0000000700287c82 */ /* 0x004fe20008000000 */
[----:B------:R-:W-:Y:S02]  /*9630*/  UMOV UR41, UR8 ;  /* 0x0000000800297c82 */ /* 0x000fe40008000000 */
[----:B------:R2:W-:Y:S02]  /*9640*/  UTMASTG.5D [UR40], [UR4] ;  /* 0x00000028040073b5 */ /* 0x0005e40008020000 */
[----:B--2---:R0:W-:Y:S02]  /*9650*/  UTMACMDFLUSH ;  /* 0x00000000000079b7 */ /* 0x0041e40000000000 */
.L_x_130:
[----:B------:R-:W-:Y:S05]  /*9660*/  BSYNC.RECONVERGENT B0 ;  /* 0x0000000000007941 */ /* 0x000fea0003800200 */
.L_x_129:
[----:B------:R-:W-:Y:S01]  /*9670*/  UIADD3 UR4, UPT, UPT, UR51, 0x1, URZ ;  /* 0x0000000133047890 */ /* 0x000fe2000fffe0ff */
[----:B------:R-:W-:Y:S03]  /*9680*/  BSSY.RECONVERGENT B0, `(.L_x_131) ;  /* 0x0000008000007945 */ /* 0x000fe60003800200 */
[----:B------:R-:W-:Y:S04]  /*9690*/  UISETP.NE.AND UP0, UPT, UR4, 0x3, UPT ;  /* 0x000000030400788c */ /* 0x000fe8000bf05270 */
[----:B------:R-:W-:Y:S02]  /*96a0*/  UISETP.EQ.XOR UP1, UPT, UR50, 0x3, !UP0 ;  /* 0x000000033200788c */ /* 0x000fe4000c722a70 */
[----:B------:R-:W-:Y:S02]  /*96b0*/  USEL UR54, UR4, URZ, UP0 ;  /* 0x000000ff04367287 */ /* 0x000fe40008000000 */
[----:B------:R-:W-:Y:S04]  /*96c0*/  USEL UR5, URZ, 0x1, !UP1 ;  /* 0x00000001ff057887 */ /* 0x000fe8000c800000 */
[----:B------:R-:W-:Y:S01]  /*96d0*/  ULOP3.LUT UR58, UR58, UR5, URZ, 0x3c, !UPT ;  /* 0x000000053a3a7292 */ /* 0x000fe2000f8e3cff */
[----:B------:R-:W-:Y:S11]  /*96e0*/  @P0 BRA `(.L_x_132) ;  /* 0x0000000000040947 */ /* 0x000ff60003800000 */
[----:B------:R-:W-:Y:S04]  /*96f0*/  DEPBAR.LE SB0, 0x1 ;  /* 0x000080400000791a */ /* 0x000fe80000000000 */
.L_x_132:
[----:B------:R-:W-:Y:S05]  /*9700*/  BSYNC.RECONVERGENT B0 ;  /* 0x0000000000007941 */ /* 0x000fea0003800200 */
.L_x_131:
[----:B------:R-:W-:Y:S01]  /*9710*/  BAR.SYNC.DEFER_BLOCKING 0x1, 0x80 ;  /* 0x0042000000007b1d */ /* 0x000fe20000010000 */
[----:B------:R-:W-:Y:S01]  /*9720*/  UISETP.NE.AND UP0, UPT, UR57, -0x2, UPT ;  /* 0xfffffffe3900788c */ /* 0x000fe2000bf05270 */
[----:B------:R-:W-:Y:S08]  /*9730*/  IADD3 R0, PT, PT, R22, 0x1, RZ ;  /* 0x0000000116007810 */ /* 0x000ff00007ffe0ff */
[----:B------:R-:W-:Y:S05]  /*9740*/  BRA.U !UP0, `(.L_x_133) ;  /* 0x00000001082c7547 */ /* 0x000fea000b800000 */
[----:B------:R-:W2:Y:S01]  /*9750*/  S2R R2, SR_CgaCtaId ;  /* 0x0000000000027919 */ /* 0x000ea20000008800 */
[----:B------:R-:W-:Y:S01]  /*9760*/  ISETP.NE.AND P0, PT, R78, RZ, PT ;  /* 0x000000ff4e00720c */ /* 0x000fe20003f05270 */
[----:B------:R-:W-:Y:S01]  /*9770*/  IMAD.U32 R3, RZ, RZ, UR55 ;  /* 0x00000037ff037e24 */ /* 0x000fe2000f8e00ff */
[----:B------:R-:W-:Y:S02]  /*9780*/  UIADD3 UR4, UPT, UPT, UR55, 0x1, URZ ;  /* 0x0000000137047890 */ /* 0x000fe4000fffe0ff */
[----:B------:R-:W-:Y:S02]  /*9790*/  ISETP.NE.U32.OR P0, PT, R76, 0x1, !P0 ;  /* 0x000000014c00780c */ /* 0x000fe40004705470 */
[----:B------:R-:W-:Y:S04]  /*97a0*/  UISETP.NE.AND UP0, UPT, UR4, 0x3, UPT ;  /* 0x000000030400788c */ /* 0x000fe8000bf05270 */
[----:B------:R-:W-:Y:S07]  /*97b0*/  USEL UR55, UR4, URZ, UP0 ;  /* 0x000000ff04377287 */ /* 0x000fee0008000000 */
[----:B------:R-:W-:Y:S05]  /*97c0*/  @P0 LEA R3, R3, UR53, 0x3 ;  /* 0x0000003503030c11 */ /* 0x000fea000f8e18ff */
[----:B------:R-:W-:Y:S05]  /*97d0*/  @P0 VIADD R3, R3, 0x118 ;  /* 0x0000011803030836 */ /* 0x000fea0000000000 */
[----:B--2---:R-:W-:Y:S04]  /*97e0*/  @P0 PRMT R2, R2, 0x654, R3 ;  /* 0x0000065402020816 */ /* 0x004fe80000000003 */
[----:B------:R2:W-:Y:S03]  /*97f0*/  @P0 SYNCS.ARRIVE.TRANS64.RED.A1T0 RZ, [R2+URZ], RZ ;  /* 0x000000ff02ff09a7 */ /* 0x0005e600081004ff */
.L_x_133:
[----:B------:R-:W-:Y:S01]  /*9800*/  R2UR UR5, R63 ;  /* 0x000000003f0572ca */ /* 0x000fe200000e0000 */
[----:B------:R-:W-:Y:S01]  /*9810*/  UIADD3 UR57, UPT, UPT, UR57, 0x2, URZ ;  /* 0x0000000239397890 */ /* 0x000fe2000fffe0ff */
[----:B------:R-:W-:Y:S02]  /*9820*/  R2UR UR4, R64 ;  /* 0x00000000400472ca */ /* 0x000fe400000e0000 */
[----:B------:R-:W-:Y:S02]  /*9830*/  LOP3.LUT P0, RZ, R58, 0x1, RZ, 0xc0, !PT ;  /* 0x000000013aff7812 */ /* 0x000fe4000780c0ff */
[----:B------:R-:W-:Y:S02]  /*9840*/  R2UR UR50, R77 ;  /* 0x000000004d3272ca */ /* 0x000fe400000e0000 */
[----:B------:R-:W-:Y:S02]  /*9850*/  ISETP.NE.AND P1, PT, R0, 0x2, PT ;  /* 0x000000020000780c */ /* 0x000fe40003f25270 */
[----:B------:R-:W-:Y:S02]  /*9860*/  LOP3.LUT R68, R68, 0x1, RZ, 0x3c, !PT ;  /* 0x0000000144447812 */ /* 0x000fe400078e3cff */
[----:B--2---:R-:W-:Y:S01]  /*9870*/  SEL R2, RZ, 0x1, P1 ;  /* 0x00000001ff027807 */ /* 0x004fe20000800000 */
[----:B------:R-:W-:Y:S01]  /*9880*/  UIADD3 UR18, UPT, UPT, UR36, UR5, URZ ;  /* 0x0000000524127290 */ /* 0x000fe2000fffe0ff */
[----:B------:R-:W-:Y:S01]  /*9890*/  SEL R22, R0, RZ, P1 ;  /* 0x000000ff00167207 */ /* 0x000fe20000800000 */
[----:B------:R-:W-:Y:S01]  /*98a0*/  UIADD3 UR20, UPT, UPT, UR37, UR4, URZ ;  /* 0x0000000425147290 */ /* 0x000fe2000fffe0ff */
[----:B------:R-:W-:Y:S01]  /*98b0*/  LOP3.LUT R69, R69, R2, RZ, 0x3c, !PT ;  /* 0x0000000245457212 */ /* 0x000fe200078e3cff */
[----:B------:R-:W-:Y:S10]  /*98c0*/  @P0 BRA `(.L_x_134) ;  /* 0xffffffd400700947 */ /* 0x000ff4000383ffff */
[----:B------:R-:W-:-:S13]  /*98d0*/  R2UR UR4, R65 ;  /* 0x00000000410472ca */ /* 0x000fda00000e0000 */
[----:B------:R-:W-:-:S09]  /*98e0*/  UISETP.NE.AND UP0, UPT, UR4, URZ, UPT ;  /* 0x000000ff0400728c */ /* 0x000fd2000bf05270 */
[----:B------:R-:W-:Y:S05]  /*98f0*/  BRA.U !UP0, `(.L_x_135) ;  /* 0x0000000108487547 */ /* 0x000fea000b800000 */
[----:B------:R-:W2:Y:S02]  /*9900*/  LDCU.64 UR4, c[0x0][0x990] ;  /* 0x00013200ff0477ac */ /* 0x000ea40008000a00 */
[----:B--2---:R-:W-:-:S04]  /*9910*/  UISETP.NE.U32.AND UP0, UPT, UR4, URZ, UPT ;  /* 0x000000ff0400728c */ /* 0x004fc8000bf05070 */
[----:B------:R-:W-:-:S09]  /*9920*/  UISETP.NE.AND.EX UP0, UPT, UR5, URZ, UPT, UP0 ;  /* 0x000000ff0500728c */ /* 0x000fd2000bf05300 */
[----:B------:R-:W-:Y:S05]  /*9930*/  BRA.U UP0, `(.L_x_136) ;  /* 0x00000001000c7547 */ /* 0x000fea000b800000 */
[----:B------:R-:W-:-:S13]  /*9940*/  FSETP.NEU.AND P0, PT, R27, RZ, PT ;  /* 0x000000ff1b00720b */ /* 0x000fda0003f0d000 */
[----:B------:R-:W-:Y:S05]  /*9950*/  @!P0 EXIT ;  /* 0x000000000000894d */ /* 0x000fea0003800000 */
[----:B------:R-:W-:Y:S05]  /*9960*/  BRA `(.L_x_135) ;  /* 0x00000000002c7947 */ /* 0x000fea0003800000 */
.L_x_136:
[----:B------:R-:W-:Y:S01]  /*9970*/  ISETP.NE.AND P0, PT, R75, RZ, PT ;  /* 0x000000ff4b00720c */ /* 0x000fe20003f05270 */
[----:B------:R-:W-:-:S12]  /*9980*/  BSSY.RECONVERGENT B0, `(.L_x_135) ;  /* 0x0000009000007945 */ /* 0x000fd80003800200 */
[----:B------:R-:W-:Y:S05]  /*9990*/  @P0 BRA `(.L_x_137) ;  /* 0x0000000000140947 */ /* 0x000fea0003800000 */
[----:B------:R-:W2:Y:S02]  /*99a0*/  LDCU.64 UR4, c[0x0][0x988] ;  /* 0x00013100ff0477ac */ /* 0x000ea40008000a00 */
[----:B--2---:R-:W-:-:S04]  /*99b0*/  ISETP.NE.U32.AND P0, PT, RZ, UR4, PT ;  /* 0x00000004ff007c0c */ /* 0x004fc8000bf05070 */
[----:B------:R-:W-:-:S13]  /*99c0*/  ISETP.NE.AND.EX P0, PT, RZ, UR5, PT, P0 ;  /* 0x00000005ff007c0c */ /* 0x000fda000bf05300 */
[----:B------:R-:W-:Y:S05]  /*99d0*/  @!P0 EXIT ;  /* 0x000000000000894d */ /* 0x000fea0003800000 */
[----:B------:R-:W-:Y:S05]  /*99e0*/  BRA `(.L_x_138) ;  /* 0x0000000000087947 */ /* 0x000fea0003800000 */
.L_x_137:
[----:B------:R-:W-:-:S13]  /*99f0*/  FSETP.NEU.AND P0, PT, R27, RZ, PT ;  /* 0x000000ff1b00720b */ /* 0x000fda0003f0d000 */
[----:B------:R-:W-:Y:S05]  /*9a00*/  @!P0 EXIT ;  /* 0x000000000000894d */ /* 0x000fea0003800000 */
.L_x_138:
[----:B------:R-:W-:Y:S05]  /*9a10*/  BSYNC.RECONVERGENT B0 ;  /* 0x0000000000007941 */ /* 0x000fea0003800200 */
.L_x_135:
[----:B------:R-:W2:Y:S01]  /*9a20*/  S2UR UR5, SR_CgaCtaId ;  /* 0x00000000000579c3 */ /* 0x000ea20000008800 */
[----:B------:R-:W-:Y:S01]  /*9a30*/  ULEA UR4, UR55, UR53, 0x3 ;  /* 0x0000003537047291 */ /* 0x000fe2000f8e18ff */
[----:B------:R-:W-:-:S04]  /*9a40*/  DEPBAR.LE SB0, 0x0 ;  /* 0x000080000000791a */ /* 0x000fc80000000000 */
[----:B------:R-:W-:-:S04]  /*9a50*/  UIADD3 UR4, UPT, UPT, UR4, 0x118, URZ ;  /* 0x0000011804047890 */ /* 0x000fc8000fffe0ff */
[----:B--2---:R-:W-:-:S09]  /*9a60*/  UPRMT UR4, UR5, 0x654, UR4 ;  /* 0x0000065405047896 */ /* 0x004fd20008000004 */
[----:B------:R-:W-:Y:S01]  /*9a70*/  SYNCS.ARRIVE.TRANS64.RED.A1T0 RZ, [UR4], RZ ;  /* 0x000000ffffff79a7 */ /* 0x000fe20008100404 */
[----:B------:R-:W-:Y:S05]  /*9a80*/  EXIT ;  /* 0x000000000000794d */ /* 0x000fea0003800000 */
.L_x_25:
[----:B------:R-:W-:Y:S07]  /*9a90*/  MOV R0, UR11 ;  /* 0x0000000b00007c02 */ /* 0x000fee0008000f00 */
.L_x_139:
[----:B-1----:R1:W2:Y:S02]  /*9aa0*/  SYNCS.PHASECHK.TRANS64.TRYWAIT P0, [R0+URZ+0x80], R5 ;  /* 0x00008005000075a7 */ /* 0x0022a400080011ff */
[----:B--2---:R-:W-:Y:S05]  /*9ab0*/  @!P0 NANOSLEEP.SYNCS 0x989680 ;  /* 0x009896800000895d */ /* 0x004fea0003900000 */
[----:B------:R-:W2:Y:S02]  /*9ac0*/  @!P0 SYNCS.PHASECHK.TRANS64 P0, [R0+URZ+0x80], R5 ;  /* 0x00008005000085a7 */ /* 0x000ea400080010ff */
[----:B--2---:R-:W-:Y:S05]  /*9ad0*/  @!P0 BRA `(.L_x_139) ;  /* 0xfffffffc00f08947 */ /* 0x004fea000383ffff */
[----:B------:R-:W-:Y:S05]  /*9ae0*/  BRA `(.L_x_24) ;  /* 0xffffff8400e47947 */ /* 0x000fea000383ffff */
.L_x_32:
[----:B------:R-:W-:Y:S07]  /*9af0*/  MOV R0, UR11 ;  /* 0x0000000b00007c02 */ /* 0x000fee0008000f00 */
.L_x_140:
[----:B-1----:R1:W2:Y:S02]  /*9b00*/  SYNCS.PHASECHK.TRANS64.TRYWAIT P0, [R0+URZ+0x80], R5 ;  /* 0x00008005000075a7 */ /* 0x0022a400080011ff */
[----:B--2---:R-:W-:Y:S05]  /*9b10*/  @!P0 NANOSLEEP.SYNCS 0x989680 ;  /* 0x009896800000895d */ /* 0x004fea0003900000 */
[----:B------:R-:W2:Y:S02]  /*9b20*/  @!P0 SYNCS.PHASECHK.TRANS64 P0, [R0+URZ+0x80], R5 ;  /* 0x00008005000085a7 */ /* 0x000ea400080010ff */
[----:B--2---:R-:W-:Y:S05]  /*9b30*/  @!P0 BRA `(.L_x_140) ;  /* 0xfffffffc00f08947 */ /* 0x004fea000383ffff */
[----:B------:R-:W-:Y:S05]  /*9b40*/  BRA `(.L_x_31) ;  /* 0xffffff8c00687947 */ /* 0x000fea000383ffff */
.L_x_37:
[----:B-1----:R-:W-:-:S07]  /*9b50*/  MOV R0, UR33 ;  /* 0x0000002100007c02 */ /* 0x002fce0008000f00 */
.L_x_141:
[----:B-1----:R1:W2:Y:S02]  /*9b60*/  SYNCS.PHASECHK.TRANS64.TRYWAIT P0, [R0+URZ+0x140], R3 ;  /* 0x00014003000075a7 */ /* 0x0022a400080011ff */
[----:B--2---:R-:W-:Y:S05]  /*9b70*/  @!P0 NANOSLEEP.SYNCS 0x989680 ;  /* 0x009896800000895d */ /* 0x004fea0003900000 */
[----:B------:R-:W2:Y:S02]  /*9b80*/  @!P0 SYNCS.PHASECHK.TRANS64 P0, [R0+URZ+0x140], R3 ;  /* 0x00014003000085a7 */ /* 0x000ea400080010ff */
[----:B--2---:R-:W-:Y:S05]  /*9b90*/  @!P0 BRA `(.L_x_141) ;  /* 0xfffffffc00f08947 */ /* 0x004fea000383ffff */
[----:B------:R-:W-:Y:S05]  /*9ba0*/  BRA `(.L_x_142) ;  /* 0xffffff9000687947 */ /* 0x000fea000383ffff */
.L_x_41:
[----:B------:R-:W-:-:S07]  /*9bb0*/  MOV R0, UR4 ;  /* 0x0000000400007c02 */ /* 0x000fce0008000f00 */
.L_x_143:
[----:B-1----:R1:W2:Y:S02]  /*9bc0*/  SYNCS.PHASECHK.TRANS64.TRYWAIT P0, [R0+URZ], R3 ;  /* 0x00000003000075a7 */ /* 0x0022a400080011ff */
[----:B--2---:R-:W-:Y:S05]  /*9bd0*/  @!P0 NANOSLEEP.SYNCS 0x989680 ;  /* 0x009896800000895d */ /* 0x004fea0003900000 */
[----:B------:R-:W2:Y:S02]  /*9be0*/  @!P0 SYNCS.PHASECHK.TRANS64 P0, [R0+URZ], R3 ;  /* 0x00000003000085a7 */ /* 0x000ea400080010ff */
[----:B--2---:R-:W-:Y:S05]  /*9bf0*/  @!P0 BRA `(.L_x_143) ;  /* 0xfffffffc00f08947 */ /* 0x004fea000383ffff */
[----:B------:R-:W-:Y:S05]  /*9c00*/  BRA `(.L_x_144) ;  /* 0xffffff9400fc7947 */ /* 0x000fea000383ffff */
.L_x_42:
[----:B------:R-:W-:-:S07]  /*9c10*/  MOV R0, UR5 ;  /* 0x0000000500007c02 */ /* 0x000fce0008000f00 */
.L_x_145:
[----:B-1----:R1:W2:Y:S02]  /*9c20*/  SYNCS.PHASECHK.TRANS64.TRYWAIT P0, [R0+URZ], R3 ;  /* 0x00000003000075a7 */ /* 0x0022a400080011ff */
[----:B--2---:R-:W-:Y:S05]  /*9c30*/  @!P0 NANOSLEEP.SYNCS 0x989680 ;  /* 0x009896800000895d */ /* 0x004fea0003900000 */
[----:B------:R-:W2:Y:S02]  /*9c40*/  @!P0 SYNCS.PHASECHK.TRANS64 P0, [R0+URZ], R3 ;  /* 0x00000003000085a7 */ /* 0x000ea400080010ff */
[----:B--2---:R-:W-:Y:S05]  /*9c50*/  @!P0 BRA `(.L_x_145) ;  /* 0xfffffffc00f08947 */ /* 0x004fea000383ffff */
[----:B------:R-:W-:Y:S05]  /*9c60*/  BRA `(.L_x_146) ;  /* 0xffffff98000c7947 */ /* 0x000fea000383ffff */
.L_x_43:
[----:B------:R-:W-:-:S07]  /*9c70*/  MOV R0, UR5 ;  /* 0x0000000500007c02 */ /* 0x000fce0008000f00 */
.L_x_147:
[----:B-1----:R1:W2:Y:S02]  /*9c80*/  SYNCS.PHASECHK.TRANS64.TRYWAIT P0, [R0+URZ], R3 ;  /* 0x00000003000075a7 */ /* 0x0022a400080011ff */
[----:B--2---:R-:W-:Y:S05]  /*9c90*/  @!P0 NANOSLEEP.SYNCS 0x989680 ;  /* 0x009896800000895d */ /* 0x004fea0003900000 */
[----:B------:R-:W2:Y:S02]  /*9ca0*/  @!P0 SYNCS.PHASECHK.TRANS64 P0, [R0+URZ], R3 ;  /* 0x00000003000085a7 */ /* 0x000ea400080010ff */
[----:B--2---:R-:W-:Y:S05]  /*9cb0*/  @!P0 BRA `(.L_x_147) ;  /* 0xfffffffc00f08947 */ /* 0x004fea000383ffff */
[----:B------:R-:W-:Y:S05]  /*9cc0*/  BRA `(.L_x_148) ;  /* 0xffffff98001c7947 */ /* 0x000fea000383ffff */
.L_x_44:
[----:B------:R-:W-:-:S07]  /*9cd0*/  MOV R0, UR5 ;  /* 0x0000000500007c02 */ /* 0x000fce0008000f00 */
.L_x_149:
[----:B-1----:R1:W2:Y:S02]  /*9ce0*/  SYNCS.PHASECHK.TRANS64.TRYWAIT P0, [R0+URZ], R3 ;  /* 0x00000003000075a7 */ /* 0x0022a400080011ff */
[----:B--2---:R-:W-:Y:S05]  /*9cf0*/  @!P0 NANOSLEEP.SYNCS 0x989680 ;  /* 0x009896800000895d */ /* 0x004fea0003900000 */
[----:B------:R-:W2:Y:S02]  /*9d00*/  @!P0 SYNCS.PHASECHK.TRANS64 P0, [R0+URZ], R3 ;  /* 0x00000003000085a7 */ /* 0x000ea400080010ff */
[----:B--2---:R-:W-:Y:S05]  /*9d10*/  @!P0 BRA `(.L_x_149) ;  /* 0xfffffffc00f08947 */ /* 0x004fea000383ffff */
[----:B------:R-:W-:Y:S05]  /*9d20*/  BRA `(.L_x_150) ;  /* 0xffffff98002c7947 */ /* 0x000fea000383ffff */
.L_x_45:
[----:B------:R-:W-:-:S07]  /*9d30*/  MOV R0, UR5 ;  /* 0x0000000500007c02 */ /* 0x000fce0008000f00 */
.L_x_151:
[----:B-1----:R1:W2:Y:S02]  /*9d40*/  SYNCS.PHASECHK.TRANS64.TRYWAIT P0, [R0+URZ], R3 ;  /* 0x00000003000075a7 */ /* 0x0022a400080011ff */
[----:B--2---:R-:W-:Y:S05]  /*9d50*/  @!P0 NANOSLEEP.SYNCS 0x989680 ;  /* 0x009896800000895d */ /* 0x004fea0003900000 */
[----:B------:R-:W2:Y:S02]  /*9d60*/  @!P0 SYNCS.PHASECHK.TRANS64 P0, [R0+URZ], R3 ;  /* 0x00000003000085a7 */ /* 0x000ea400080010ff */
[----:B--2---:R-:W-:Y:S05]  /*9d70*/  @!P0 BRA `(.L_x_151) ;  /* 0xfffffffc00f08947 */ /* 0x004fea000383ffff */
[----:B------:R-:W-:Y:S05]  /*9d80*/  BRA `(.L_x_152) ;  /* 0xffffff98003c7947 */ /* 0x000fea000383ffff */
.L_x_46:
[----:B------:R-:W-:-:S07]  /*9d90*/  MOV R0, UR5 ;  /* 0x0000000500007c02 */ /* 0x000fce0008000f00 */
.L_x_153:
[----:B-1----:R1:W2:Y:S02]  /*9da0*/  SYNCS.PHASECHK.TRANS64.TRYWAIT P0, [R0+URZ], R3 ;  /* 0x00000003000075a7 */ /* 0x0022a400080011ff */
[----:B--2---:R-:W-:Y:S05]  /*9db0*/  @!P0 NANOSLEEP.SYNCS 0x989680 ;  /* 0x009896800000895d */ /* 0x004fea0003900000 */
[----:B------:R-:W2:Y:S02]  /*9dc0*/  @!P0 SYNCS.PHASECHK.TRANS64 P0, [R0+URZ], R3 ;  /* 0x00000003000085a7 */ /* 0x000ea400080010ff */
[----:B--2---:R-:W-:Y:S05]  /*9dd0*/  @!P0 BRA `(.L_x_153) ;  /* 0xfffffffc00f08947 */ /* 0x004fea000383ffff */
[----:B------:R-:W-:Y:S05]  /*9de0*/  BRA `(.L_x_154) ;  /* 0xffffff98004c7947 */ /* 0x000fea000383ffff */
.L_x_47:
[----:B------:R-:W-:-:S07]  /*9df0*/  MOV R0, UR5 ;  /* 0x0000000500007c02 */ /* 0x000fce0008000f00 */
.L_x_155:
[----:B-1----:R1:W2:Y:S02]  /*9e00*/  SYNCS.PHASECHK.TRANS64.TRYWAIT P0, [R0+URZ], R3 ;  /* 0x00000003000075a7 */ /* 0x0022a400080011ff */
[----:B--2---:R-:W-:Y:S05]  /*9e10*/  @!P0 NANOSLEEP.SYNCS 0x989680 ;  /* 0x009896800000895d */ /* 0x004fea0003900000 */
[----:B------:R-:W2:Y:S02]  /*9e20*/  @!P0 SYNCS.PHASECHK.TRANS64 P0, [R0+URZ], R3 ;  /* 0x00000003000085a7 */ /* 0x000ea400080010ff */
[----:B--2---:R-:W-:Y:S05]  /*9e30*/  @!P0 BRA `(.L_x_155) ;  /* 0xfffffffc00f08947 */ /* 0x004fea000383ffff */
[----:B------:R-:W-:Y:S05]  /*9e40*/  BRA `(.L_x_156) ;  /* 0xffffff98005c7947 */ /* 0x000fea000383ffff */
.L_x_48:
[----:B------:R-:W-:-:S07]  /*9e50*/  MOV R0, UR5 ;  /* 0x0000000500007c02 */ /* 0x000fce0008000f00 */
.L_x_157:
[----:B-1----:R1:W2:Y:S02]  /*9e60*/  SYNCS.PHASECHK.TRANS64.TRYWAIT P0, [R0+URZ], R3 ;  /* 0x00000003000075a7 */ /* 0x0022a400080011ff */
[----:B--2---:R-:W-:Y:S05]  /*9e70*/  @!P0 NANOSLEEP.SYNCS 0x989680 ;  /* 0x009896800000895d */ /* 0x004fea0003900000 */
[----:B------:R-:W2:Y:S02]  /*9e80*/  @!P0 SYNCS.PHASECHK.TRANS64 P0, [R0+URZ], R3 ;  /* 0x00000003000085a7 */ /* 0x000ea400080010ff */
[----:B--2---:R-:W-:Y:S05]  /*9e90*/  @!P0 BRA `(.L_x_157) ;  /* 0xfffffffc00f08947 */ /* 0x004fea000383ffff */
[----:B------:R-:W-:Y:S05]  /*9ea0*/  BRA `(.L_x_158) ;  /* 0xffffff98006c7947 */ /* 0x000fea000383ffff */
.L_x_49:
[----:B------:R-:W-:-:S07]  /*9eb0*/  MOV R0, UR5 ;  /* 0x0000000500007c02 */ /* 0x000fce0008000f00 */
.L_x_159:
[----:B-1----:R1:W2:Y:S02]  /*9ec0*/  SYNCS.PHASECHK.TRANS64.TRYWAIT P0, [R0+URZ], R3 ;  /* 0x00000003000075a7 */ /* 0x0022a400080011ff */
[----:B--2---:R-:W-:Y:S05]  /*9ed0*/  @!P0 NANOSLEEP.SYNCS 0x989680 ;  /* 0x009896800000895d */ /* 0x004fea0003900000 */
[----:B------:R-:W2:Y:S02]  /*9ee0*/  @!P0 SYNCS.PHASECHK.TRANS64 P0, [R0+URZ], R3 ;  /* 0x00000003000085a7 */ /* 0x000ea400080010ff */
[----:B--2---:R-:W-:Y:S05]  /*9ef0*/  @!P0 BRA `(.L_x_159) ;  /* 0xfffffffc00f08947 */ /* 0x004fea000383ffff */
[----:B------:R-:W-:Y:S05]  /*9f00*/  BRA `(.L_x_160) ;  /* 0xffffff98007c7947 */ /* 0x000fea000383ffff */
.L_x_50:
[----:B------:R-:W-:-:S07]  /*9f10*/  MOV R0, UR5 ;  /* 0x0000000500007c02 */ /* 0x000fce0008000f00 */
.L_x_161:
[----:B-1----:R1:W2:Y:S02]  /*9f20*/  SYNCS.PHASECHK.TRANS64.TRYWAIT P0, [R0+URZ], R3 ;  /* 0x00000003000075a7 */ /* 0x0022a400080011ff */
[----:B--2---:R-:W-:Y:S05]  /*9f30*/  @!P0 NANOSLEEP.SYNCS 0x989680 ;  /* 0x009896800000895d */ /* 0x004fea0003900000 */
[----:B------:R-:W2:Y:S02]  /*9f40*/  @!P0 SYNCS.PHASECHK.TRANS64 P0, [R0+URZ], R3 ;  /* 0x00000003000085a7 */ /* 0x000ea400080010ff */
[----:B--2---:R-:W-:Y:S05]  /*9f50*/  @!P0 BRA `(.L_x_161) ;  /* 0xfffffffc00f08947 */ /* 0x004fea000383ffff */
[----:B------:R-:W-:Y:S05]  /*9f60*/  BRA `(.L_x_162) ;  /* 0xffffff98008c7947 */ /* 0x000fea000383ffff */
.L_x_51:
[----:B------:R-:W-:-:S07]  /*9f70*/  MOV R0, UR5 ;  /* 0x0000000500007c02 */ /* 0x000fce0008000f00 */
.L_x_163:
[----:B-1----:R1:W2:Y:S02]  /*9f80*/  SYNCS.PHASECHK.TRANS64.TRYWAIT P0, [R0+URZ], R3 ;  /* 0x00000003000075a7 */ /* 0x0022a400080011ff */
[----:B--2---:R-:W-:Y:S05]  /*9f90*/  @!P0 NANOSLEEP.SYNCS 0x989680 ;  /* 0x009896800000895d */ /* 0x004fea0003900000 */
[----:B------:R-:W2:Y:S02]  /*9fa0*/  @!P0 SYNCS.PHASECHK.TRANS64 P0, [R0+URZ], R3 ;  /* 0x00000003000085a7 */ /* 0x000ea400080010ff */
[----:B--2---:R-:W-:Y:S05]  /*9fb0*/  @!P0 BRA `(.L_x_163) ;  /* 0xfffffffc00f08947 */ /* 0x004fea000383ffff */
[----:B------:R-:W-:Y:S05]  /*9fc0*/  BRA `(.L_x_164) ;  /* 0xffffff98009c7947 */ /* 0x000fea000383ffff */
.L_x_52:
[----:B------:R-:W-:-:S07]  /*9fd0*/  MOV R0, UR5 ;  /* 0x0000000500007c02 */ /* 0x000fce0008000f00 */
.L_x_165:
[----:B-1----:R1:W2:Y:S02]  /*9fe0*/  SYNCS.PHASECHK.TRANS64.TRYWAIT P0, [R0+URZ], R3 ;  /* 0x00000003000075a7 */ /* 0x0022a400080011ff */
[----:B--2---:R-:W-:Y:S05]  /*9ff0*/  @!P0 NANOSLEEP.SYNCS 0x989680 ;  /* 0x009896800000895d */ /* 0x004fea0003900000 */
[----:B------:R-:W2:Y:S02]  /*a000*/  @!P0 SYNCS.PHASECHK.TRANS64 P0, [R0+URZ], R3 ;  /* 0x00000003000085a7 */ /* 0x000ea400080010ff */
[----:B--2---:R-:W-:Y:S05]  /*a010*/  @!P0 BRA `(.L_x_165) ;  /* 0xfffffffc00f08947 */ /* 0x004fea000383ffff */
[----:B------:R-:W-:Y:S05]  /*a020*/  BRA `(.L_x_166) ;  /* 0xffffff9800ac7947 */ /* 0x000fea000383ffff */
.L_x_53:
[----:B------:R-:W-:-:S07]  /*a030*/  MOV R0, UR5 ;  /* 0x0000000500007c02 */ /* 0x000fce0008000f00 */
.L_x_167:
[----:B-1----:R1:W2:Y:S02]  /*a040*/  SYNCS.PHASECHK.TRANS64.TRYWAIT P0, [R0+URZ], R3 ;  /* 0x00000003000075a7 */ /* 0x0022a400080011ff */
[----:B--2---:R-:W-:Y:S05]  /*a050*/  @!P0 NANOSLEEP.SYNCS 0x989680 ;  /* 0x009896800000895d */ /* 0x004fea0003900000 */
[----:B------:R-:W2:Y:S02]  /*a060*/  @!P0 SYNCS.PHASECHK.TRANS64 P0, [R0+URZ], R3 ;  /* 0x00000003000085a7 */ /* 0x000ea400080010ff */
[----:B--2---:R-:W-:Y:S05]  /*a070*/  @!P0 BRA `(.L_x_167) ;  /* 0xfffffffc00f08947 */ /* 0x004fea000383ffff */
[----:B------:R-:W-:Y:S05]  /*a080*/  BRA `(.L_x_168) ;  /* 0xffffff9800bc7947 */ /* 0x000fea000383ffff */
.L_x_54:
[----:B------:R-:W-:-:S07]  /*a090*/  MOV R0, UR5 ;  /* 0x0000000500007c02 */ /* 0x000fce0008000f00 */
.L_x_169:
[----:B-1----:R1:W2:Y:S02]  /*a0a0*/  SYNCS.PHASECHK.TRANS64.TRYWAIT P0, [R0+URZ], R3 ;  /* 0x00000003000075a7 */ /* 0x0022a400080011ff */
[----:B--2---:R-:W-:Y:S05]  /*a0b0*/  @!P0 NANOSLEEP.SYNCS 0x989680 ;  /* 0x009896800000895d */ /* 0x004fea0003900000 */
[----:B------:R-:W2:Y:S02]  /*a0c0*/  @!P0 SYNCS.PHASECHK.TRANS64 P0, [R0+URZ], R3 ;  /* 0x00000003000085a7 */ /* 0x000ea400080010ff */
[----:B--2---:R-:W-:Y:S05]  /*a0d0*/  @!P0 BRA `(.L_x_169) ;  /* 0xfffffffc00f08947 */ /* 0x004fea000383ffff */
[----:B------:R-:W-:Y:S05]  /*a0e0*/  BRA `(.L_x_170) ;  /* 0xffffff9800cc7947 */ /* 0x000fea000383ffff */
.L_x_55:
[----:B------:R-:W-:-:S07]  /*a0f0*/  MOV R0, UR5 ;  /* 0x0000000500007c02 */ /* 0x000fce0008000f00 */
.L_x_171:
[----:B-1----:R1:W2:Y:S02]  /*a100*/  SYNCS.PHASECHK.TRANS64.TRYWAIT P0, [R0+URZ], R3 ;  /* 0x00000003000075a7 */ /* 0x0022a400080011ff */
[----:B--2---:R-:W-:Y:S05]  /*a110*/  @!P0 NANOSLEEP.SYNCS 0x989680 ;  /* 0x009896800000895d */ /* 0x004fea0003900000 */
[----:B------:R-:W2:Y:S02]  /*a120*/  @!P0 SYNCS.PHASECHK.TRANS64 P0, [R0+URZ], R3 ;  /* 0x00000003000085a7 */ /* 0x000ea400080010ff */
[----:B--2---:R-:W-:Y:S05]  /*a130*/  @!P0 BRA `(.L_x_171) ;  /* 0xfffffffc00f08947 */ /* 0x004fea000383ffff */
[----:B------:R-:W-:Y:S05]  /*a140*/  BRA `(.L_x_172) ;  /* 0xffffff9800dc7947 */ /* 0x000fea000383ffff */
.L_x_58:
[----:B------:R-:W-:-:S07]  /*a150*/  MOV R4, UR4 ;  /* 0x0000000400047c02 */ /* 0x000fce0008000f00 */
.L_x_173:
[----:B--2---:R2:W3:Y:S02]  /*a160*/  SYNCS.PHASECHK.TRANS64.TRYWAIT P1, [R4+URZ+0x148], R7 ;  /* 0x00014807040075a7 */ /* 0x0044e400080211ff */
[----:B---3--:R-:W-:Y:S05]  /*a170*/  @!P1 NANOSLEEP.SYNCS 0x989680 ;  /* 0x009896800000995d */ /* 0x008fea0003900000 */
[----:B------:R-:W3:Y:S02]  /*a180*/  @!P1 SYNCS.PHASECHK.TRANS64 P1, [R4+URZ+0x148], R7 ;  /* 0x00014807040095a7 */ /* 0x000ee400080210ff */
[----:B---3--:R-:W-:Y:S05]  /*a190*/  @!P1 BRA `(.L_x_173) ;  /* 0xfffffffc00f09947 */ /* 0x008fea000383ffff */
[----:B------:R-:W-:Y:S05]  /*a1a0*/  BRA `(.L_x_174) ;  /* 0xffffff9c004c7947 */ /* 0x000fea000383ffff */
.L_x_59:
[----:B--2---:R-:W-:-:S07]  /*a1b0*/  MOV R4, UR4 ;  /* 0x0000000400047c02 */ /* 0x004fce0008000f00 */
.L_x_175:
[----:B--2---:R2:W3:Y:S02]  /*a1c0*/  SYNCS.PHASECHK.TRANS64.TRYWAIT P1, [R4+URZ+0x140], R5 ;  /* 0x00014005040075a7 */ /* 0x0044e400080211ff */
[----:B---3--:R-:W-:Y:S05]  /*a1d0*/  @!P1 NANOSLEEP.SYNCS 0x989680 ;  /* 0x009896800000995d */ /* 0x008fea0003900000 */
[----:B------:R-:W3:Y:S02]  /*a1e0*/  @!P1 SYNCS.PHASECHK.TRANS64 P1, [R4+URZ+0x140], R5 ;  /* 0x00014005040095a7 */ /* 0x000ee400080210ff */
[----:B---3--:R-:W-:Y:S05]  /*a1f0*/  @!P1 BRA `(.L_x_175) ;  /* 0xfffffffc00f09947 */ /* 0x008fea000383ffff */
[----:B------:R-:W-:Y:S05]  /*a200*/  BRA `(.L_x_176) ;  /* 0xffffff9c00547947 */ /* 0x000fea000383ffff */
.L_x_69:
[----:B--2---:R-:W-:-:S04]  /*a210*/  MOV R5, UR5 ;  /* 0x0000000500057c02 */ /* 0x004fc80008000f00 */
[----:B------:R2:W3:Y:S03]  /*a220*/  SYNCS.PHASECHK.TRANS64.TRYWAIT P0, [R5+URZ+0x8], R6 ;  /* 0x00000806050075a7 */ /* 0x0004e600080011ff */
[----:B---3--:R-:W-:Y:S05]  /*a230*/  @!P0 NANOSLEEP.SYNCS 0x989680 ;  /* 0x009896800000895d */ /* 0x008fea0003900000 */
[----:B------:R-:W3:Y:S02]  /*a240*/  @!P0 SYNCS.PHASECHK.TRANS64 P0, [R5+URZ+0x8], R6 ;  /* 0x00000806050085a7 */ /* 0x000ee400080010ff */
[----:B---3--:R-:W-:Y:S05]  /*a250*/  @!P0 BRA `(.L_x_69) ;  /* 0xfffffffc00ec8947 */ /* 0x008fea000383ffff */
[----:B------:R-:W-:Y:S05]  /*a260*/  BRA `(.L_x_68) ;  /* 0xffffffa000207947 */ /* 0x000fea000383ffff */
.L_x_71:
[----:B------:R-:W-:Y:S01]  /*a270*/  BSSY B0, `(.L_x_177) ;  /* 0x0000006000007945 */ /* 0x000fe20003800000 */
[----:B------:R-:W-:-:S07]  /*a280*/  MOV R15, 0xffffffff ;  /* 0xffffffff000f7802 */ /* 0x000fce0000000f00 */
[----:B-12--5:R-:W-:Y:S05]  /*a290*/  WARPSYNC.COLLECTIVE R15, `(.L_x_178) ;  /* 0x000000000f0c7348 */ /* 0x026fea0003c00000 */
[----:B------:R-:W-:Y:S02]  /*a2a0*/  ELECT P6, UR79, PT ;  /* 0x00000000004f782f */ /* 0x000fe400038c0000 */
[----:B------:R-:W-:Y:S01]  /*a2b0*/  MOV R14, UR79 ;  /* 0x0000004f000e7c02 */ /* 0x000fe20008000f00 */
[----:B-12--5:R-:W-:Y:S10]  /*a2c0*/  ENDCOLLECTIVE ;  /* 0x000000000000791b */ /* 0x026ff40003800000 */
.L_x_178:
[----:B------:R-:W-:Y:S05]  /*a2d0*/  BSYNC B0 ;  /* 0x0000000000007941 */ /* 0x000fea0003800000 */
.L_x_177:
[----:B------:R-:W-:Y:S05]  /*a2e0*/  BRA `(.L_x_179) ;  /* 0xffffffa000507947 */ /* 0x000fea000383ffff */
.L_x_73:
[----:B--2---:R-:W-:-:S04]  /*a2f0*/  MOV R3, UR5 ;  /* 0x0000000500037c02 */ /* 0x004fc80008000f00 */
[----:B------:R2:W3:Y:S03]  /*a300*/  SYNCS.PHASECHK.TRANS64.TRYWAIT P0, [R3+URZ+0x8], R4 ;  /* 0x00000804030075a7 */ /* 0x0004e600080011ff */
[----:B---3--:R-:W-:Y:S05]  /*a310*/  @!P0 NANOSLEEP.SYNCS 0x989680 ;  /* 0x009896800000895d */ /* 0x008fea0003900000 */
[----:B------:R-:W3:Y:S02]  /*a320*/  @!P0 SYNCS.PHASECHK.TRANS64 P0, [R3+URZ+0x8], R4 ;  /* 0x00000804030085a7 */ /* 0x000ee400080010ff */
[----:B---3--:R-:W-:Y:S05]  /*a330*/  @!P0 BRA `(.L_x_73) ;  /* 0xfffffffc00ec8947 */ /* 0x008fea000383ffff */
[----:B------:R-:W-:Y:S05]  /*a340*/  BRA `(.L_x_72) ;  /* 0xffffffa000547947 */ /* 0x000fea000383ffff */
.L_x_74:
[----:B------:R-:W-:-:S07]  /*a350*/  MOV R0, UR21 ;  /* 0x0000001500007c02 */ /* 0x000fce0008000f00 */
.L_x_180:
[----:B-1----:R1:W2:Y:S02]  /*a360*/  SYNCS.PHASECHK.TRANS64.TRYWAIT P0, [R0+URZ+0x140], R5 ;  /* 0x00014005000075a7 */ /* 0x0022a400080011ff */
[----:B--2---:R-:W-:Y:S05]  /*a370*/  @!P0 NANOSLEEP.SYNCS 0x989680 ;  /* 0x009896800000895d */ /* 0x004fea0003900000 */
[----:B------:R-:W2:Y:S02]  /*a380*/  @!P0 SYNCS.PHASECHK.TRANS64 P0, [R0+URZ+0x140], R5 ;  /* 0x00014005000085a7 */ /* 0x000ea400080010ff */
[----:B--2---:R-:W-:Y:S05]  /*a390*/  @!P0 BRA `(.L_x_180) ;  /* 0xfffffffc00f08947 */ /* 0x004fea000383ffff */
[----:B------:R-:W-:Y:S05]  /*a3a0*/  BRA `(.L_x_181) ;  /* 0xffffffa400447947 */ /* 0x000fea000383ffff */
.L_x_76:
[----:B------:R-:W-:-:S07]  /*a3b0*/  MOV R0, UR26 ;  /* 0x0000001a00007c02 */ /* 0x000fce0008000f00 */
.L_x_182:
[----:B--2---:R2:W3:Y:S02]  /*a3c0*/  SYNCS.PHASECHK.TRANS64.TRYWAIT P0, [R0+URZ+0x160], R9 ;  /* 0x00016009000075a7 */ /* 0x0044e400080011ff */
[----:B---3--:R-:W-:Y:S05]  /*a3d0*/  @!P0 NANOSLEEP.SYNCS 0x989680 ;  /* 0x009896800000895d */ /* 0x008fea0003900000 */
[----:B------:R-:W3:Y:S02]  /*a3e0*/  @!P0 SYNCS.PHASECHK.TRANS64 P0, [R0+URZ+0x160], R9 ;  /* 0x00016009000085a7 */ /* 0x000ee400080010ff */
[----:B---3--:R-:W-:Y:S05]  /*a3f0*/  @!P0 BRA `(.L_x_182) ;  /* 0xfffffffc00f08947 */ /* 0x008fea000383ffff */
[----:B------:R-:W-:Y:S05]  /*a400*/  BRA `(.L_x_75) ;  /* 0xffffffa400607947 */ /* 0x000fea000383ffff */
.L_x_80:
[----:B--2---:R-:W-:Y:S07]  /*a410*/  MOV R0, UR17 ;  /* 0x0000001100007c02 */ /* 0x004fee0008000f00 */
.L_x_183:
[----:B--2---:R2:W3:Y:S02]  /*a420*/  SYNCS.PHASECHK.TRANS64.TRYWAIT P0, [R0+URZ], R9 ;  /* 0x00000009000075a7 */ /* 0x0044e400080011ff */
[----:B---3--:R-:W-:Y:S05]  /*a430*/  @!P0 NANOSLEEP.SYNCS 0x989680 ;  /* 0x009896800000895d */ /* 0x008fea0003900000 */
[----:B------:R-:W3:Y:S02]  /*a440*/  @!P0 SYNCS.PHASECHK.TRANS64 P0, [R0+URZ], R9 ;  /* 0x00000009000085a7 */ /* 0x000ee400080010ff */
[----:B---3--:R-:W-:Y:S05]  /*a450*/  @!P0 BRA `(.L_x_183) ;  /* 0xfffffffc00f08947 */ /* 0x008fea000383ffff */
[----:B------:R-:W-:Y:S05]  /*a460*/  BRA `(.L_x_79) ;  /* 0xffffffa400987947 */ /* 0x000fea000383ffff */
.L_x_84:
[----:B-1----:R-:W-:-:S07]  /*a470*/  MOV R0, UR4 ;  /* 0x0000000400007c02 */ /* 0x002fce0008000f00 */
.L_x_184:
[----:B-1----:R1:W2:Y:S02]  /*a480*/  SYNCS.PHASECHK.TRANS64.TRYWAIT P0, [R0+URZ], R5 ;  /* 0x00000005000075a7 */ /* 0x0022a400080011ff */
[----:B--2---:R-:W-:Y:S05]  /*a490*/  @!P0 NANOSLEEP.SYNCS 0x989680 ;  /* 0x009896800000895d */ /* 0x004fea0003900000 */
[----:B------:R-:W2:Y:S02]  /*a4a0*/  @!P0 SYNCS.PHASECHK.TRANS64 P0, [R0+URZ], R5 ;  /* 0x00000005000085a7 */ /* 0x000ea400080010ff */
[----:B--2---:R-:W-:Y:S05]  /*a4b0*/  @!P0 BRA `(.L_x_184) ;  /* 0xfffffffc00f08947 */ /* 0x004fea000383ffff */
[----:B------:R-:W-:Y:S05]  /*a4c0*/  BRA `(.L_x_185) ;  /* 0xffffffa800987947 */ /* 0x000fea000383ffff */
.L_x_87:
[----:B------:R-:W-:-:S07]  /*a4d0*/  MOV R0, UR21 ;  /* 0x0000001500007c02 */ /* 0x000fce0008000f00 */
.L_x_186:
[----:B-1----:R1:W2:Y:S02]  /*a4e0*/  SYNCS.PHASECHK.TRANS64.TRYWAIT P1, [R0+URZ+0x170], R5 ;  /* 0x00017005000075a7 */ /* 0x0022a400080211ff */
[----:B--2---:R-:W-:Y:S05]  /*a4f0*/  @!P1 NANOSLEEP.SYNCS 0x989680 ;  /* 0x009896800000995d */ /* 0x004fea0003900000 */
[----:B------:R-:W2:Y:S02]  /*a500*/  @!P1 SYNCS.PHASECHK.TRANS64 P1, [R0+URZ+0x170], R5 ;  /* 0x00017005000095a7 */ /* 0x000ea400080210ff */
[----:B--2---:R-:W-:Y:S05]  /*a510*/  @!P1 BRA `(.L_x_186) ;  /* 0xfffffffc00f09947 */ /* 0x004fea000383ffff */
[----:B------:R-:W-:Y:S05]  /*a520*/  BRA `(.L_x_187) ;  /* 0xffffffa800e47947 */ /* 0x000fea000383ffff */
.L_x_92:
[----:B------:R-:W-:Y:S07]  /*a530*/  MOV R0, UR27 ;  /* 0x0000001b00007c02 */ /* 0x000fee0008000f00 */
.L_x_188:
[----:B-1----:R1:W2:Y:S02]  /*a540*/  SYNCS.PHASECHK.TRANS64.TRYWAIT P0, [R0+URZ+0x140], R3 ;  /* 0x00014003000075a7 */ /* 0x0022a400080011ff */
[----:B--2---:R-:W-:Y:S05]  /*a550*/  @!P0 NANOSLEEP.SYNCS 0x989680 ;  /* 0x009896800000895d */ /* 0x004fea0003900000 */
[----:B------:R-:W2:Y:S02]  /*a560*/  @!P0 SYNCS.PHASECHK.TRANS64 P0, [R0+URZ+0x140], R3 ;  /* 0x00014003000085a7 */ /* 0x000ea400080010ff */
[----:B--2---:R-:W-:Y:S05]  /*a570*/  @!P0 BRA `(.L_x_188) ;  /* 0xfffffffc00f08947 */ /* 0x004fea000383ffff */
[----:B------:R-:W-:Y:S05]  /*a580*/  BRA `(.L_x_189) ;  /* 0xffffffb000a87947 */ /* 0x000fea000383ffff */
.L_x_95:
[----:B------:R-:W-:Y:S07]  /*a590*/  MOV R3, UR27 ;  /* 0x0000001b00037c02 */ /* 0x000fee0008000f00 */
.L_x_190:
[----:B-1----:R1:W2:Y:S02]  /*a5a0*/  SYNCS.PHASECHK.TRANS64.TRYWAIT P1, [R3+URZ+0x138], R12 ;  /* 0x0001380c030075a7 */ /* 0x0022a400080211ff */
[----:B--2---:R-:W-:Y:S05]  /*a5b0*/  @!P1 NANOSLEEP.SYNCS 0x989680 ;  /* 0x009896800000995d */ /* 0x004fea0003900000 */
[----:B------:R-:W2:Y:S02]  /*a5c0*/  @!P1 SYNCS.PHASECHK.TRANS64 P1, [R3+URZ+0x138], R12 ;  /* 0x0001380c030095a7 */ /* 0x000ea400080210ff */
[----:B--2---:R-:W-:Y:S05]  /*a5d0*/  @!P1 BRA `(.L_x_190) ;  /* 0xfffffffc00f09947 */ /* 0x004fea000383ffff */
[----:B------:R-:W-:Y:S05]  /*a5e0*/  BRA `(.L_x_94) ;  /* 0xffffffb800047947 */ /* 0x000fea000383ffff */
.L_x_98:
[----:B------:R-:W-:Y:S07]  /*a5f0*/  MOV R0, UR4 ;  /* 0x0000000400007c02 */ /* 0x000fee0008000f00 */
.L_x_191:
[----:B-1----:R1:W2:Y:S02]  /*a600*/  SYNCS.PHASECHK.TRANS64.TRYWAIT P1, [R0+URZ+0x118], R3 ;  /* 0x00011803000075a7 */ /* 0x0022a400080211ff */
[----:B--2---:R-:W-:Y:S05]  /*a610*/  @!P1 NANOSLEEP.SYNCS 0x989680 ;  /* 0x009896800000995d */ /* 0x004fea0003900000 */
[----:B------:R-:W2:Y:S02]  /*a620*/  @!P1 SYNCS.PHASECHK.TRANS64 P1, [R0+URZ+0x118], R3 ;  /* 0x00011803000095a7 */ /* 0x000ea400080210ff */
[----:B--2---:R-:W-:Y:S05]  /*a630*/  @!P1 BRA `(.L_x_191) ;  /* 0xfffffffc00f09947 */ /* 0x004fea000383ffff */
[----:B------:R-:W-:Y:S05]  /*a640*/  BRA `(.L_x_192) ;  /* 0xffffffbc00747947 */ /* 0x000fea000383ffff */
.L_x_99:
[----:B------:R-:W-:Y:S07]  /*a650*/  MOV R0, UR6 ;  /* 0x0000000600007c02 */ /* 0x000fee0008000f00 */
.L_x_193:
[----:B-1----:R1:W2:Y:S02]  /*a660*/  SYNCS.PHASECHK.TRANS64.TRYWAIT P0, [R0+URZ+0x118], R3 ;  /* 0x00011803000075a7 */ /* 0x0022a400080011ff */
[----:B--2---:R-:W-:Y:S05]  /*a670*/  @!P0 NANOSLEEP.SYNCS 0x989680 ;  /* 0x009896800000895d */ /* 0x004fea0003900000 */
[----:B------:R-:W2:Y:S02]  /*a680*/  @!P0 SYNCS.PHASECHK.TRANS64 P0, [R0+URZ+0x118], R3 ;  /* 0x00011803000085a7 */ /* 0x000ea400080010ff */
[----:B--2---:R-:W-:Y:S05]  /*a690*/  @!P0 BRA `(.L_x_193) ;  /* 0xfffffffc00f08947 */ /* 0x004fea000383ffff */
[----:B------:R-:W-:Y:S05]  /*a6a0*/  BRA `(.L_x_194) ;  /* 0xffffffc000007947 */ /* 0x000fea000383ffff */
.L_x_101:
[----:B------:R-:W-:-:S07]  /*a6b0*/  MOV R0, UR4 ;  /* 0x0000000400007c02 */ /* 0x000fce0008000f00 */
.L_x_195:
[----:B-1----:R1:W2:Y:S02]  /*a6c0*/  SYNCS.PHASECHK.TRANS64.TRYWAIT P0, [R0+URZ], R3 ;  /* 0x00000003000075a7 */ /* 0x0022a400080011ff */
[----:B--2---:R-:W-:Y:S05]  /*a6d0*/  @!P0 NANOSLEEP.SYNCS 0x989680 ;  /* 0x009896800000895d */ /* 0x004fea0003900000 */
[----:B------:R-:W2:Y:S02]  /*a6e0*/  @!P0 SYNCS.PHASECHK.TRANS64 P0, [R0+URZ], R3 ;  /* 0x00000003000085a7 */ /* 0x000ea400080010ff */
[----:B--2---:R-:W-:Y:S05]  /*a6f0*/  @!P0 BRA `(.L_x_195) ;  /* 0xfffffffc00f08947 */ /* 0x004fea000383ffff */
[----:B------:R-:W-:Y:S05]  /*a700*/  BRA `(.L_x_196) ;  /* 0xffffffc000ac7947 */ /* 0x000fea000383ffff */
.L_x_102:
[----:B------:R-:W-:-:S07]  /*a710*/  MOV R0, UR5 ;  /* 0x0000000500007c02 */ /* 0x000fce0008000f00 */
.L_x_197:
[----:B-1----:R1:W2:Y:S02]  /*a720*/  SYNCS.PHASECHK.TRANS64.TRYWAIT P0, [R0+URZ], R3 ;  /* 0x00000003000075a7 */ /* 0x0022a400080011ff */
[----:B--2---:R-:W-:Y:S05]  /*a730*/  @!P0 NANOSLEEP.SYNCS 0x989680 ;  /* 0x009896800000895d */ /* 0x004fea0003900000 */
[----:B------:R-:W2:Y:S02]  /*a740*/  @!P0 SYNCS.PHASECHK.TRANS64 P0, [R0+URZ], R3 ;  /* 0x00000003000085a7 */ /* 0x000ea400080010ff */
[----:B--2---:R-:W-:Y:S05]  /*a750*/  @!P0 BRA `(.L_x_197) ;  /* 0xfffffffc00f08947 */ /* 0x004fea000383ffff */
[----:B------:R-:W-:Y:S05]  /*a760*/  BRA `(.L_x_198) ;  /* 0xffffffc000b87947 */ /* 0x000fea000383ffff */
.L_x_104:
[----:B------:R-:W-:Y:S07]  /*a770*/  MOV R0, UR53 ;  /* 0x0000003500007c02 */ /* 0x000fee0008000f00 */
.L_x_199:
[----:B-1----:R1:W2:Y:S02]  /*a780*/  SYNCS.PHASECHK.TRANS64.TRYWAIT P0, [R0+URZ+0x140], R3 ;  /* 0x00014003000075a7 */ /* 0x0022a400080011ff */
[----:B--2---:R-:W-:Y:S05]  /*a790*/  @!P0 NANOSLEEP.SYNCS 0x989680 ;  /* 0x009896800000895d */ /* 0x004fea0003900000 */
[----:B------:R-:W2:Y:S02]  /*a7a0*/  @!P0 SYNCS.PHASECHK.TRANS64 P0, [R0+URZ+0x140], R3 ;  /* 0x00014003000085a7 */ /* 0x000ea400080010ff */
[----:B--2---:R-:W-:Y:S05]  /*a7b0*/  @!P0 BRA `(.L_x_199) ;  /* 0xfffffffc00f08947 */ /* 0x004fea000383ffff */
[----:B------:R-:W-:Y:S05]  /*a7c0*/  BRA `(.L_x_200) ;  /* 0xffffffc400bc7947 */ /* 0x000fea000383ffff */
.L_x_114:
[----:B-1----:R1:W3:Y:S02]  /*a7d0*/  SYNCS.PHASECHK.TRANS64.TRYWAIT P1, [R0+URZ+0x100], R3 ;  /* 0x00010003000075a7 */ /* 0x0022e400080211ff */
[----:B---3--:R-:W-:Y:S05]  /*a7e0*/  @!P1 NANOSLEEP.SYNCS 0x989680 ;  /* 0x009896800000995d */ /* 0x008fea0003900000 */
[----:B------:R-:W3:Y:S02]  /*a7f0*/  @!P1 SYNCS.PHASECHK.TRANS64 P1, [R0+URZ+0x100], R3 ;  /* 0x00010003000095a7 */ /* 0x000ee400080210ff */
[----:B---3--:R-:W-:Y:S05]  /*a800*/  @!P1 BRA `(.L_x_114) ;  /* 0xfffffffc00f09947 */ /* 0x008fea000383ffff */
[----:B------:R-:W-:Y:S05]  /*a810*/  BRA `(.L_x_113) ;  /* 0xffffffd800e07947 */ /* 0x000fea000383ffff */
.L_x_116:
[----:B-1----:R1:W4:Y:S02]  /*a820*/  SYNCS.PHASECHK.TRANS64.TRYWAIT P1, [R79+URZ+0x150], R4 ;  /* 0x000150044f0075a7 */ /* 0x00232400080211ff */
[----:B----4-:R-:W-:Y:S05]  /*a830*/  @!P1 NANOSLEEP.SYNCS 0x989680 ;  /* 0x009896800000995d */ /* 0x010fea0003900000 */
[----:B------:R-:W4:Y:S02]  /*a840*/  @!P1 SYNCS.PHASECHK.TRANS64 P1, [R79+URZ+0x150], R4 ;  /* 0x000150044f0095a7 */ /* 0x000f2400080210ff */
[----:B----4-:R-:W-:Y:S05]  /*a850*/  @!P1 BRA `(.L_x_116) ;  /* 0xfffffffc00f09947 */ /* 0x010fea000383ffff */
[----:B------:R-:W-:Y:S05]  /*a860*/  BRA `(.L_x_115) ;  /* 0xffffffdc00147947 */ /* 0x000fea000383ffff */
.L_x_127:
[----:B-1----:R1:W2:Y:S02]  /*a870*/  SYNCS.PHASECHK.TRANS64.TRYWAIT P1, [R3+URZ+0x100], R32 ;  /* 0x00010020030075a7 */ /* 0x0022a400080211ff */
[----:B--2---:R-:W-:Y:S05]  /*a880*/  @!P1 NANOSLEEP.SYNCS 0x989680 ;  /* 0x009896800000995d */ /* 0x004fea0003900000 */
[----:B------:R-:W2:Y:S02]  /*a890*/  @!P1 SYNCS.PHASECHK.TRANS64 P1, [R3+URZ+0x100], R32 ;  /* 0x00010020030095a7 */ /* 0x000ea400080210ff */
[----:B--2---:R-:W-:Y:S05]  /*a8a0*/  @!P1 BRA `(.L_x_127) ;  /* 0xfffffffc00f09947 */ /* 0x004fea000383ffff */
[----:B------:R-:W-:Y:S05]  /*a8b0*/  BRA `(.L_x_126) ;  /* 0xffffffe400607947 */ /* 0x000fea000383ffff */
        .weak           $__internal_0_$__cuda_sm10x_tcgen05_guardrail_trap_col_being_dealloced_not_returned_by_alloc
        .type           $__internal_0_$__cuda_sm10x_tcgen05_guardrail_trap_col_being_dealloced_not_returned_by_alloc,@function
        .size           $__internal_0_$__cuda_sm10x_tcgen05_guardrail_trap_col_being_dealloced_not_returned_by_alloc,($__internal_1_$__cuda_sm10x_tcgen05_guardrail_trap_phase_invalid_during_alloc - $__internal_0_$__cuda_sm10x_tcgen05_guardrail_trap_col_being_dealloced_not_returned_by_alloc)
$__internal_0_$__cuda_sm10x_tcgen05_guardrail_trap_col_being_dealloced_not_returned_by_alloc:
[----:B------:R-:W-:Y:S05]  /*a8c0*/  BPT.TRAP 0x1 ;  /* 0x000000040000795c */ /* 0x000fea0000300000 */
[----:B------:R-:W-:-:S04]  /*a8d0*/  HFMA2 R3, -RZ, RZ, 0, 0 ;  /* 0x00000000ff037431 */ /* 0x000fc800000001ff */
[----:B------:R-:W-:Y:S05]  /*a8e0*/  RET.REL.NODEC R2 `(_ZN7cutlass13device_kernelINS_4conv6kernel13ConvUniversalINS1_16ConvProblemShapeILNS1_8OperatorE2ELi3EEENS1_10collective14CollectiveConvINS1_47MainloopSm100TmaUmmaWarpSpecializedImplicitGemmILS5_2ELi16ELi3ELi1ELi2EN4cute5tupleIJNSA_1CILi2EEENSC_ILi1EEESE_EEEEENSB_IJNSC_ILi128EEENSB_IJNSC_ILi64EEEEEENSB_IJNSC_ILi32EEEEEEEEENS_10tfloat32_tESN_NSA_8TiledMMAINSA_8MMA_AtomIJNSA_23SM100_MMA_TF32_2x1SM_SSISN_SN_fLi128ELi64ELNSA_4UMMA5MajorE1ELSS_1ELNSR_7ScaleInE0ELST_0EEEEEENSA_6LayoutINSB_IJSE_SE_SE_EEENSB_IJNSC_ILi0EEESY_SY_EEEEENSB_IJNSA_10UnderscoreES11_S11_EEEEENS7_6detail27Sm100ImplicitGemmTileTraitsINSA_18SM100_TMA_2SM_LOADENSA_14ComposedLayoutINSA_7SwizzleILi2ELi5ELi2EEENSA_18smem_ptr_flag_bitsILi32EEENSW_INSB_IJSK_NSC_ILi4EEEEEENSB_IJSE_SK_EEEEEEEvEENS15_INSA_25SM100_TMA_2SM_LOAD_IM2COLES1G_vEEEENS_8epilogue10collective18CollectiveEpilogueINS1L_23Sm100TmaWarpSpecializedILi3ELi2ELi16ELb1ELb0EEEJNSB_IJSI_SJ_SL_EEENSB_IJNSW_ISI_SE_EENSW_INSB_IJNSC_ILi16EEESD_EEES1E_EEEEESN_NSB_IJlNSB_IJSE_lllEEESY_EEESN_S1X_NS1L_6fusion15FusionCallbacksIS1P_NS1Y_17LinearCombinationISN_fSN_fLNS_15FloatRoundStyleE2EEES1Q_S1V_JEEENSA_5SM1004TMEM4LOAD26SM100_TMEM_LOAD_32dp32b16xENSA_13SM90_TMA_LOADENS17_INS18_ILi2ELi4ELi3EEES1B_NSW_INSB_IJNSC_ILi8EEES1S_EEENSB_IJS1S_SE_EEEEEEENSA_39AutoVectorizingCopyWithAssumedAlignmentILi128EEENSA_14SM90_TMA_STOREES2E_S2G_S2G_EEEvvEEEEvNT_6ParamsE) ;  /* 0xffffff5402c47950 */ /* 0x000fea0003c3ffff */
        .weak           $__internal_1_$__cuda_sm10x_tcgen05_guardrail_trap_phase_invalid_during_alloc
        .type           $__internal_1_$__cuda_sm10x_tcgen05_guardrail_trap_phase_invalid_during_alloc,@function
        .size           $__internal_1_$__cuda_sm10x_tcgen05_guardrail_trap_phase_invalid_during_alloc,($__internal_2_$__cuda_sm10x_tcgen05_guardrail_trap_unallocated_columns_being_dealloced - $__internal_1_$__cuda_sm10x_tcgen05_guardrail_trap_phase_invalid_during_alloc)
$__internal_1_$__cuda_sm10x_tcgen05_guardrail_trap_phase_invalid_during_alloc:
[----:B------:R-:W-:Y:S05]  /*a8f0*/  BPT.TRAP 0x1 ;  /* 0x000000040000795c */ /* 0x000fea0000300000 */
[----:B------:R-:W-:-:S04]  /*a900*/  MOV R5, 0x0 ;  /* 0x0000000000057802 */ /* 0x000fc80000000f00 */
[----:B------:R-:W-:Y:S05]  /*a910*/  RET.REL.NODEC R4 `(_ZN7cutlass13device_kernelINS_4conv6kernel13ConvUniversalINS1_16ConvProblemShapeILNS1_8OperatorE2ELi3EEENS1_10collective14CollectiveConvINS1_47MainloopSm100TmaUmmaWarpSpecializedImplicitGemmILS5_2ELi16ELi3ELi1ELi2EN4cute5tupleIJNSA_1CILi2EEENSC_ILi1EEESE_EEEEENSB_IJNSC_ILi128EEENSB_IJNSC_ILi64EEEEEENSB_IJNSC_ILi32EEEEEEEEENS_10tfloat32_tESN_NSA_8TiledMMAINSA_8MMA_AtomIJNSA_23SM100_MMA_TF32_2x1SM_SSISN_SN_fLi128ELi64ELNSA_4UMMA5MajorE1ELSS_1ELNSR_7ScaleInE0ELST_0EEEEEENSA_6LayoutINSB_IJSE_SE_SE_EEENSB_IJNSC_ILi0EEESY_SY_EEEEENSB_IJNSA_10UnderscoreES11_S11_EEEEENS7_6detail27Sm100ImplicitGemmTileTraitsINSA_18SM100_TMA_2SM_LOADENSA_14ComposedLayoutINSA_7SwizzleILi2ELi5ELi2EEENSA_18smem_ptr_flag_bitsILi32EEENSW_INSB_IJSK_NSC_ILi4EEEEEENSB_IJSE_SK_EEEEEEEvEENS15_INSA_25SM100_TMA_2SM_LOAD_IM2COLES1G_vEEEENS_8epilogue10collective18CollectiveEpilogueINS1L_23Sm100TmaWarpSpecializedILi3ELi2ELi16ELb1ELb0EEEJNSB_IJSI_SJ_SL_EEENSB_IJNSW_ISI_SE_EENSW_INSB_IJNSC_ILi16EEESD_EEES1E_EEEEESN_NSB_IJlNSB_IJSE_lllEEESY_EEESN_S1X_NS1L_6fusion15FusionCallbacksIS1P_NS1Y_17LinearCombinationISN_fSN_fLNS_15FloatRoundStyleE2EEES1Q_S1V_JEEENSA_5SM1004TMEM4LOAD26SM100_TMEM_LOAD_32dp32b16xENSA_13SM90_TMA_LOADENS17_INS18_ILi2ELi4ELi3EEES1B_NSW_INSB_IJNSC_ILi8EEES1S_EEENSB_IJS1S_SE_EEEEEEENSA_39AutoVectorizingCopyWithAssumedAlignmentILi128EEENSA_14SM90_TMA_STOREES2E_S2G_S2G_EEEvvEEEEvNT_6ParamsE) ;  /* 0xffffff5404b87950 */ /* 0x000fea0003c3ffff */
        .weak           $__internal_2_$__cuda_sm10x_tcgen05_guardrail_trap_unallocated_columns_being_dealloced
        .type           $__internal_2_$__cuda_sm10x_tcgen05_guardrail_trap_unallocated_columns_being_dealloced,@function
        .size           $__internal_2_$__cuda_sm10x_tcgen05_guardrail_trap_unallocated_columns_being_dealloced,(.L_x_202 - $__internal_2_$__cuda_sm10x_tcgen05_guardrail_trap_unallocated_columns_being_dealloced)
$__internal_2_$__cuda_sm10x_tcgen05_guardrail_trap_unallocated_columns_being_dealloced:
[----:B------:R-:W-:Y:S05]  /*a920*/  BPT.TRAP 0x1 ;  /* 0x000000040000795c */ /* 0x000fea0000300000 */
[----:B------:R-:W-:-:S04]  /*a930*/  HFMA2 R3, -RZ, RZ, 0, 0 ;  /* 0x00000000ff037431 */ /* 0x000fc800000001ff */
[----:B------:R-:W-:Y:S05]  /*a940*/  RET.REL.NODEC R2 `(_ZN7cutlass13device_kernelINS_4conv6kernel13ConvUniversalINS1_16ConvProblemShapeILNS1_8OperatorE2ELi3EEENS1_10collective14CollectiveConvINS1_47MainloopSm100TmaUmmaWarpSpecializedImplicitGemmILS5_2ELi16ELi3ELi1ELi2EN4cute5tupleIJNSA_1CILi2EEENSC_ILi1EEESE_EEEEENSB_IJNSC_ILi128EEENSB_IJNSC_ILi64EEEEEENSB_IJNSC_ILi32EEEEEEEEENS_10tfloat32_tESN_NSA_8TiledMMAINSA_8MMA_AtomIJNSA_23SM100_MMA_TF32_2x1SM_SSISN_SN_fLi128ELi64ELNSA_4UMMA5MajorE1ELSS_1ELNSR_7ScaleInE0ELST_0EEEEEENSA_6LayoutINSB_IJSE_SE_SE_EEENSB_IJNSC_ILi0EEESY_SY_EEEEENSB_IJNSA_10UnderscoreES11_S11_EEEEENS7_6detail27Sm100ImplicitGemmTileTraitsINSA_18SM100_TMA_2SM_LOADENSA_14ComposedLayoutINSA_7SwizzleILi2ELi5ELi2EEENSA_18smem_ptr_flag_bitsILi32EEENSW_INSB_IJSK_NSC_ILi4EEEEEENSB_IJSE_SK_EEEEEEEvEENS15_INSA_25SM100_TMA_2SM_LOAD_IM2COLES1G_vEEEENS_8epilogue10collective18CollectiveEpilogueINS1L_23Sm100TmaWarpSpecializedILi3ELi2ELi16ELb1ELb0EEEJNSB_IJSI_SJ_SL_EEENSB_IJNSW_ISI_SE_EENSW_INSB_IJNSC_ILi16EEESD_EEES1E_EEEEESN_NSB_IJlNSB_IJSE_lllEEESY_EEESN_S1X_NS1L_6fusion15FusionCallbacksIS1P_NS1Y_17LinearCombinationISN_fSN_fLNS_15FloatRoundStyleE2EEES1Q_S1V_JEEENSA_5SM1004TMEM4LOAD26SM100_TMEM_LOAD_32dp32b16xENSA_13SM90_TMA_LOADENS17_INS18_ILi2ELi4ELi3EEES1B_NSW_INSB_IJNSC_ILi8EEES1S_EEENSB_IJS1S_SE_EEEEEEENSA_39AutoVectorizingCopyWithAssumedAlignmentILi128EEENSA_14SM90_TMA_STOREES2E_S2G_S2G_EEEvvEEEEvNT_6ParamsE) ;  /* 0xffffff5402ac7950 */ /* 0x000fea0003c3ffff */
.L_x_201:
[----:B------:R-:W-:-:S00]  /*a950*/  BRA `(.L_x_201) ;  /* 0xfffffffc00fc7947 */ /* 0x000fc0000383ffff */
[----:B------:R-:W-:-:S00]  /*a960*/  NOP ;  /* 0x0000000000007918 */ /* 0x000fc00000000000 */
        /* <DEDUP_REMOVED lines=9> */
.L_x_202:


//--------------------- .nv.global.init           --------------------------
	.section	.nv.global.init,"aw",@progbits
.nv.global.init:
	.type		$str$29,@object
	.size		$str$29,($str$30 - $str$29)
$str$29:
        /*0000*/ 	.byte	0x28, 0x61, 0x64, 0x64, 0x72, 0x65, 0x73, 0x73, 0x20, 0x26, 0x20, 0x6d, 0x61, 0x73, 0x6b, 0x29
        /*0010*/ 	.byte	0x20, 0x3d, 0x3d, 0x20, 0x30, 0x00
	.type		$str$30,@object
	.size		$str$30,($str$28 - $str$30)
$str$30:
        /*0016*/ 	.byte	0x2f, 0x74, 0x6d, 0x70, 0x2f, 0x63, 0x75, 0x74, 0x6c, 0x61, 0x73, 0x73, 0x5f, 0x73, 0x77, 0x65
        /*0026*/ 	.byte	0x65, 0x70, 0x5f, 0x73, 0x72, 0x63, 0x2f, 0x69, 0x6e, 0x63, 0x6c, 0x75, 0x64, 0x65, 0x2f, 0x63
        /*0036*/ 	.byte	0x75, 0x74, 0x65, 0x2f, 0x70, 0x6f, 0x69, 0x6e, 0x74, 0x65, 0x72, 0x5f, 0x66, 0x6c, 0x61, 0x67
        /*0046*/ 	.byte	0x67, 0x65, 0x64, 0x2e, 0x68, 0x70, 0x70, 0x00
	.type		$str$28,@object
	.size		$str$28,($str$27 - $str$28)
$str$28:
        /*004e*/ 	.byte	0x2f, 0x74, 0x6d, 0x70, 0x2f, 0x63, 0x75, 0x74, 0x6c, 0x61, 0x73, 0x73, 0x5f, 0x73, 0x77, 0x65
        /*005e*/ 	.byte	0x65, 0x70, 0x5f, 0x73, 0x72, 0x63, 0x2f, 0x69, 0x6e, 0x63, 0x6c, 0x75, 0x64, 0x65, 0x2f, 0x63
        /*006e*/ 	.byte	0x75, 0x74, 0x65, 0x2f, 0x61, 0x74, 0x6f, 0x6d, 0x2f, 0x63, 0x6f, 0x70, 0x79, 0x5f, 0x74, 0x72
        /*007e*/ 	.byte	0x61, 0x69, 0x74, 0x73, 0x5f, 0x73, 0x6d, 0x31, 0x30, 0x30, 0x2e, 0x68, 0x70, 0x70, 0x00
	.type		$str$27,@object
	.size		$str$27,(__unnamed_1 - $str$27)
$str$27:
        /*008d*/ 	.byte	0x28, 0x28, 0x75, 0x69, 0x6e, 0x74, 0x33, 0x32, 0x5f, 0x74, 0x28, 0x74, 0x68, 0x72, 0x65, 0x61
        /*009d*/ 	.byte	0x64, 0x49, 0x64, 0x78, 0x2e, 0x78, 0x29, 0x20, 0x2f, 0x20, 0x33, 0x32, 0x29, 0x20, 0x25, 0x20
        /*00ad*/ 	.byte	0x34, 0x29, 0x20, 0x3d, 0x3d, 0x20, 0x28, 0x28, 0x28, 0x74, 0x6d, 0x65, 0x6d, 0x5f, 0x61, 0x64
        /*00bd*/ 	.byte	0x64, 0x72, 0x20, 0x3e, 0x3e, 0x20, 0x31, 0x36, 0x29, 0x20, 0x2f, 0x20, 0x33, 0x32, 0x29, 0x20
        /*00cd*/ 	.byte	0x25, 0x20, 0x34, 0x29, 0x00
	.type		__unnamed_1,@object
	.size		__unnamed_1,(__unnamed_2 - __unnamed_1)
__unnamed_1:
        /*00d2*/ 	.byte	0x61, 0x75, 0x74, 0x6f, 0x20, 0x63, 0x75, 0x74, 0x65, 0x3a, 0x3a, 0x61, 0x73, 0x5f, 0x70, 0x6f
        /* <DEDUP_REMOVED lines=24> */
        /*0262*/ 	.byte	0x43, 0x3c, 0x32, 0x30, 0x34, 0x38, 0x3e, 0x3e, 0x3e, 0x3e, 0x5d, 0x00
	.type		__unnamed_2,@object
	.size		__unnamed_2,(.L_2 - __unnamed_2)
__unnamed_2:
        /* <DEDUP_REMOVED lines=42> */
        /*050e*/ 	.byte	0x3e, 0x5d, 0x00
.L_2:


//--------------------- .nv.shared._ZN7cutlass13device_kernelINS_4conv6kernel13ConvUniversalINS1_16ConvProblemShapeILNS1_8OperatorE2ELi3EEENS1_10collective14CollectiveConvINS1_47MainloopSm100TmaUmmaWarpSpecializedImplicitGemmILS5_2ELi16ELi3ELi1ELi2EN4cute5tupleIJNSA_1CILi2EEENSC_ILi1EEESE_EEEEENSB_IJNSC_ILi128EEENSB_IJNSC_ILi64EEEEEENSB_IJNSC_ILi32EEEEEEEEENS_10tfloat32_tESN_NSA_8TiledMMAINSA_8MMA_AtomIJNSA_23SM100_MMA_TF32_2x1SM_SSISN_SN_fLi128ELi64ELNSA_4UMMA5MajorE1ELSS_1ELNSR_7ScaleInE0ELST_0EEEEEENSA_6LayoutINSB_IJSE_SE_SE_EEENSB_IJNSC_ILi0EEESY_SY_EEEEENSB_IJNSA_10UnderscoreES11_S11_EEEEENS7_6detail27Sm100ImplicitGemmTileTraitsINSA_18SM100_TMA_2SM_LOADENSA_14ComposedLayoutINSA_7SwizzleILi2ELi5ELi2EEENSA_18smem_ptr_flag_bitsILi32EEENSW_INSB_IJSK_NSC_ILi4EEEEEENSB_IJSE_SK_EEEEEEEvEENS15_INSA_25SM100_TMA_2SM_LOAD_IM2COLES1G_vEEEENS_8epilogue10collective18CollectiveEpilogueINS1L_23Sm100TmaWarpSpecializedILi3ELi2ELi16ELb1ELb0EEEJNSB_IJSI_SJ_SL_EEENSB_IJNSW_ISI_SE_EENSW_INSB_IJNSC_ILi16EEESD_EEES1E_EEEEESN_NSB_IJlNSB_IJSE_lllEEESY_EEESN_S1X_NS1L_6fusion15FusionCallbacksIS1P_NS1Y_17LinearCombinationISN_fSN_fLNS_15FloatRoundStyleE2EEES1Q_S1V_JEEENSA_5SM1004TMEM4LOAD26SM100_TMEM_LOAD_32dp32b16xENSA_13SM90_TMA_LOADENS17_INS18_ILi2ELi4ELi3EEES1B_NSW_INSB_IJNSC_ILi8EEES1S_EEENSB_IJS1S_SE_EEEEEEENSA_39AutoVectorizingCopyWithAssumedAlignmentILi128EEENSA_14SM90_TMA_STOREES2E_S2G_S2G_EEEvvEEEEvNT_6ParamsE --------------------------
	.section	.nv.shared._ZN7cutlass13device_kernelINS_4conv6kernel13ConvUniversalINS1_16ConvProblemShapeILNS1_8OperatorE2ELi3EEENS1_10collective14CollectiveConvINS1_47MainloopSm100TmaUmmaWarpSpecializedImplicitGemmILS5_2ELi16ELi3ELi1ELi2EN4cute5tupleIJNSA_1CILi2EEENSC_ILi1EEESE_EEEEENSB_IJNSC_ILi128EEENSB_IJNSC_ILi64EEEEEENSB_IJNSC_ILi32EEEEEEEEENS_10tfloat32_tESN_NSA_8TiledMMAINSA_8MMA_AtomIJNSA_23SM100_MMA_TF32_2x1SM_SSISN_SN_fLi128ELi64ELNSA_4UMMA5MajorE1ELSS_1ELNSR_7ScaleInE0ELST_0EEEEEENSA_6LayoutINSB_IJSE_SE_SE_EEENSB_IJNSC_ILi0EEESY_SY_EEEEENSB_IJNSA_10UnderscoreES11_S11_EEEEENS7_6detail27Sm100ImplicitGemmTileTraitsINSA_18SM100_TMA_2SM_LOADENSA_14ComposedLayoutINSA_7SwizzleILi2ELi5ELi2EEENSA_18smem_ptr_flag_bitsILi32EEENSW_INSB_IJSK_NSC_ILi4EEEEEENSB_IJSE_SK_EEEEEEEvEENS15_INSA_25SM100_TMA_2SM_LOAD_IM2COLES1G_vEEEENS_8epilogue10collective18CollectiveEpilogueINS1L_23Sm100TmaWarpSpecializedILi3ELi2ELi16ELb1ELb0EEEJNSB_IJSI_SJ_SL_EEENSB_IJNSW_ISI_SE_EENSW_INSB_IJNSC_ILi16EEESD_EEES1E_EEEEESN_NSB_IJlNSB_IJSE_lllEEESY_EEESN_S1X_NS1L_6fusion15FusionCallbacksIS1P_NS1Y_17LinearCombinationISN_fSN_fLNS_15FloatRoundStyleE2EEES1Q_S1V_JEEENSA_5SM1004TMEM4LOAD26SM100_TMEM_LOAD_32dp32b16xENSA_13SM90_TMA_LOADENS17_INS18_ILi2ELi4ELi3EEES1B_NSW_INSB_IJNSC_ILi8EEES1S_EEENSB_IJS1S_SE_EEEEEEENSA_39AutoVectorizingCopyWithAssumedAlignmentILi128EEENSA_14SM90_TMA_STOREES2E_S2G_S2G_EEEvvEEEEvNT_6ParamsE,"aw",@nobits
	.sectionflags	@""
	.align	16
	.zero		1024


//--------------------- .nv.shared.reserved.0     --------------------------
	.section	.nv.shared.reserved.0,"aw",@nobits
	.weak		__nv_reservedSMEM_offset_0_alias
	.size		__nv_reservedSMEM_offset_0_alias, 0, 64
	.other		__nv_reservedSMEM_offset_0_alias,@"STO_CUDA_RESERVED_SHARED STV_DEFAULT"
__nv_reservedSMEM_offset_0_alias:
	.zero		0
.nv.shared.reserved.0:
	.zero		64
	.weak		__nv_reservedSMEM_tcgen05_partition
	.type		__nv_reservedSMEM_tcgen05_partition,@object
	.size		__nv_reservedSMEM_tcgen05_partition,(.L_0 - __nv_reservedSMEM_tcgen05_partition)
__nv_reservedSMEM_tcgen05_partition:
	.zero		32
.L_0:


//--------------------- .nv.global                --------------------------
	.section	.nv.global,"aw",@nobits
.nv.global:
	.type		_ZN39_INTERNAL_1d6c30de_4_k_cu_c9979326_42564cute1_E,@object
	.size		_ZN39_INTERNAL_1d6c30de_4_k_cu_c9979326_42564cute1_E,(_ZN39_INTERNAL_1d6c30de_4_k_cu_c9979326_42564cuda3std3__45__cpo6cbeginE - _ZN39_INTERNAL_1d6c30de_4_k_cu_c9979326_42564cute1_E)
_ZN39_INTERNAL_1d6c30de_4_k_cu_c9979326_42564cute1_E:
	.zero		1
	.type		_ZN39_INTERNAL_1d6c30de_4_k_cu_c9979326_42564cuda3std3__45__cpo6cbeginE,@object
	.size		_ZN39_INTERNAL_1d6c30de_4_k_cu_c9979326_42564cuda3std3__45__cpo6cbeginE,(_ZN39_INTERNAL_1d6c30de_4_k_cu_c9979326_42564cuda3std3__48in_placeE - _ZN39_INTERNAL_1d6c30de_4_k_cu_c9979326_42564cuda3std3__45__cpo6cbeginE)
_ZN39_INTERNAL_1d6c30de_4_k_cu_c9979326_42564cuda3std3__45__cpo6cbeginE:
	.zero		1
	.type		_ZN39_INTERNAL_1d6c30de_4_k_cu_c9979326_42564cuda3std3__48in_placeE,@object
	.size		_ZN39_INTERNAL_1d6c30de_4_k_cu_c9979326_42564cuda3std3__48in_placeE,(_ZN39_INTERNAL_1d6c30de_4_k_cu_c9979326_42564cuda3std6ranges3__45__cpo9iter_moveE - _ZN39_INTERNAL_1d6c30de_4_k_cu_c9979326_42564cuda3std3__48in_placeE)
_ZN39_INTERNAL_1d6c30de_4_k_cu_c9979326_42564cuda3std3__48in_placeE:
	.zero		1
	.type		_ZN39_INTERNAL_1d6c30de_4_k_cu_c9979326_42564cuda3std6ranges3__45__cpo9iter_moveE,@object
	.size		_ZN39_INTERNAL_1d6c30de_4_k_cu_c9979326_42564cuda3std6ranges3__45__cpo9iter_moveE,(_ZN39_INTERNAL_1d6c30de_4_k_cu_c9979326_42564cuda3std3__45__cpo5beginE - _ZN39_INTERNAL_1d6c30de_4_k_cu_c9979326_42564cuda3std6ranges3__45__cpo9iter_moveE)
_ZN39_INTERNAL_1d6c30de_4_k_cu_c9979326_42564cuda3std6ranges3__45__cpo9iter_moveE:
	.zero		1
	.type		_ZN39_INTERNAL_1d6c30de_4_k_cu_c9979326_42564cuda3std3__45__cpo5beginE,@object
	.size		_ZN39_INTERNAL_1d6c30de_4_k_cu_c9979326_42564cuda3std3__45__cpo5beginE,(_ZN39_INTERNAL_1d6c30de_4_k_cu_c9979326_42564cuda3std3__441_GLOBAL__N__1d6c30de_4_k_cu_c9979326_42566ignoreE - _ZN39_INTERNAL_1d6c30de_4_k_cu_c9979326_42564cuda3std3__45__cpo5beginE)
_ZN39_INTERNAL_1d6c30de_4_k_cu_c9979326_42564cuda3std3__45__cpo5beginE:
	.zero		1
	.type		_ZN39_INTERNAL_1d6c30de_4_k_cu_c9979326_42564cuda3std3__441_GLOBAL__N__1d6c30de_4_k_cu_c9979326_42566ignoreE,@object
	.size		_ZN39_INTERNAL_1d6c30de_4_k_cu_c9979326_42564cuda3std3__441_GLOBAL__N__1d6c30de_4_k_cu_c9979326_42566ignoreE,(_ZN39_INTERNAL_1d6c30de_4_k_cu_c9979326_42564cute7productE - _ZN39_INTERNAL_1d6c30de_4_k_cu_c9979326_42564cuda3std3__441_GLOBAL__N__1d6c30de_4_k_cu_c9979326_42566ignoreE)
_ZN39_INTERNAL_1d6c30de_4_k_cu_c9979326_42564cuda3std3__441_GLOBAL__N__1d6c30de_4_k_cu_c9979326_42566ignoreE:
	.zero		1
	.type		_ZN39_INTERNAL_1d6c30de_4_k_cu_c9979326_42564cute7productE,@object
	.size		_ZN39_INTERNAL_1d6c30de_4_k_cu_c9979326_42564cute7productE,(_ZN39_INTERNAL_1d6c30de_4_k_cu_c9979326_42564cuda3std3__45__cpo3endE - _ZN39_INTERNAL_1d6c30de_4_k_cu_c9979326_42564cute7productE)
_ZN39_INTERNAL_1d6c30de_4_k_cu_c9979326_42564cute7productE:
	.zero		1
	.type		_ZN39_INTERNAL_1d6c30de_4_k_cu_c9979326_42564cuda3std3__45__cpo3endE,@object
	.size		_ZN39_INTERNAL_1d6c30de_4_k_cu_c9979326_42564cuda3std3__45__cpo3endE,(_ZN39_INTERNAL_1d6c30de_4_k_cu_c9979326_42564cuda3std3__419piecewise_constructE - _ZN39_INTERNAL_1d6c30de_4_k_cu_c9979326_42564cuda3std3__45__cpo3endE)
_ZN39_INTERNAL_1d6c30de_4_k_cu_c9979326_42564cuda3std3__45__cpo3endE:
	.zero		1
	.type		_ZN39_INTERNAL_1d6c30de_4_k_cu_c9979326_42564cuda3std3__419piecewise_constructE,@object
	.size		_ZN39_INTERNAL_1d6c30de_4_k_cu_c9979326_42564cuda3std3__419piecewise_constructE,(_ZN39_INTERNAL_1d6c30de_4_k_cu_c9979326_42564cuda3std3__45__cpo4cendE - _ZN39_INTERNAL_1d6c30de_4_k_cu_c9979326_42564cuda3std3__419piecewise_constructE)
_ZN39_INTERNAL_1d6c30de_4_k_cu_c9979326_42564cuda3std3__419piecewise_constructE:
	.zero		1
	.type		_ZN39_INTERNAL_1d6c30de_4_k_cu_c9979326_42564cuda3std3__45__cpo4cendE,@object
	.size		_ZN39_INTERNAL_1d6c30de_4_k_cu_c9979326_42564cuda3std3__45__cpo4cendE,(_ZN39_INTERNAL_1d6c30de_4_k_cu_c9979326_42564cuda3std6ranges3__45__cpo4swapE - _ZN39_INTERNAL_1d6c30de_4_k_cu_c9979326_42564cuda3std3__45__cpo4cendE)
_ZN39_INTERNAL_1d6c30de_4_k_cu_c9979326_42564cuda3std3__45__cpo4cendE:
	.zero		1
	.type		_ZN39_INTERNAL_1d6c30de_4_k_cu_c9979326_42564cuda3std6ranges3__45__cpo4swapE,@object
	.size		_ZN39_INTERNAL_1d6c30de_4_k_cu_c9979326_42564cuda3std6ranges3__45__cpo4swapE,(.L_10 - _ZN39_INTERNAL_1d6c30de_4_k_cu_c9979326_42564cuda3std6ranges3__45__cpo4swapE)
_ZN39_INTERNAL_1d6c30de_4_k_cu_c9979326_42564cuda3std6ranges3__45__cpo4swapE:
	.zero		1
.L_10:


//--------------------- .nv.constant0._ZN7cutlass13device_kernelINS_4conv6kernel13ConvUniversalINS1_16ConvProblemShapeILNS1_8OperatorE2ELi3EEENS1_10collective14CollectiveConvINS1_47MainloopSm100TmaUmmaWarpSpecializedImplicitGemmILS5_2ELi16ELi3ELi1ELi2EN4cute5tupleIJNSA_1CILi2EEENSC_ILi1EEESE_EEEEENSB_IJNSC_ILi128EEENSB_IJNSC_ILi64EEEEEENSB_IJNSC_ILi32EEEEEEEEENS_10tfloat32_tESN_NSA_8TiledMMAINSA_8MMA_AtomIJNSA_23SM100_MMA_TF32_2x1SM_SSISN_SN_fLi128ELi64ELNSA_4UMMA5MajorE1ELSS_1ELNSR_7ScaleInE0ELST_0EEEEEENSA_6LayoutINSB_IJSE_SE_SE_EEENSB_IJNSC_ILi0EEESY_SY_EEEEENSB_IJNSA_10UnderscoreES11_S11_EEEEENS7_6detail27Sm100ImplicitGemmTileTraitsINSA_18SM100_TMA_2SM_LOADENSA_14ComposedLayoutINSA_7SwizzleILi2ELi5ELi2EEENSA_18smem_ptr_flag_bitsILi32EEENSW_INSB_IJSK_NSC_ILi4EEEEEENSB_IJSE_SK_EEEEEEEvEENS15_INSA_25SM100_TMA_2SM_LOAD_IM2COLES1G_vEEEENS_8epilogue10collective18CollectiveEpilogueINS1L_23Sm100TmaWarpSpecializedILi3ELi2ELi16ELb1ELb0EEEJNSB_IJSI_SJ_SL_EEENSB_IJNSW_ISI_SE_EENSW_INSB_IJNSC_ILi16EEESD_EEES1E_EEEEESN_NSB_IJlNSB_IJSE_lllEEESY_EEESN_S1X_NS1L_6fusion15FusionCallbacksIS1P_NS1Y_17LinearCombinationISN_fSN_fLNS_15FloatRoundStyleE2EEES1Q_S1V_JEEENSA_5SM1004TMEM4LOAD26SM100_TMEM_LOAD_32dp32b16xENSA_13SM90_TMA_LOADENS17_INS18_ILi2ELi4ELi3EEES1B_NSW_INSB_IJNSC_ILi8EEES1S_EEENSB_IJS1S_SE_EEEEEEENSA_39AutoVectorizingCopyWithAssumedAlignmentILi128EEENSA_14SM90_TMA_STOREES2E_S2G_S2G_EEEvvEEEEvNT_6ParamsE --------------------------
	.section	.nv.constant0._ZN7cutlass13device_kernelINS_4conv6kernel13ConvUniversalINS1_16ConvProblemShapeILNS1_8OperatorE2ELi3EEENS1_10collective14CollectiveConvINS1_47MainloopSm100TmaUmmaWarpSpecializedImplicitGemmILS5_2ELi16ELi3ELi1ELi2EN4cute5tupleIJNSA_1CILi2EEENSC_ILi1EEESE_EEEEENSB_IJNSC_ILi128EEENSB_IJNSC_ILi64EEEEEENSB_IJNSC_ILi32EEEEEEEEENS_10tfloat32_tESN_NSA_8TiledMMAINSA_8MMA_AtomIJNSA_23SM100_MMA_TF32_2x1SM_SSISN_SN_fLi128ELi64ELNSA_4UMMA5MajorE1ELSS_1ELNSR_7ScaleInE0ELST_0EEEEEENSA_6LayoutINSB_IJSE_SE_SE_EEENSB_IJNSC_ILi0EEESY_SY_EEEEENSB_IJNSA_10UnderscoreES11_S11_EEEEENS7_6detail27Sm100ImplicitGemmTileTraitsINSA_18SM100_TMA_2SM_LOADENSA_14ComposedLayoutINSA_7SwizzleILi2ELi5ELi2EEENSA_18smem_ptr_flag_bitsILi32EEENSW_INSB_IJSK_NSC_ILi4EEEEEENSB_IJSE_SK_EEEEEEEvEENS15_INSA_25SM100_TMA_2SM_LOAD_IM2COLES1G_vEEEENS_8epilogue10collective18CollectiveEpilogueINS1L_23Sm100TmaWarpSpecializedILi3ELi2ELi16ELb1ELb0EEEJNSB_IJSI_SJ_SL_EEENSB_IJNSW_ISI_SE_EENSW_INSB_IJNSC_ILi16EEESD_EEES1E_EEEEESN_NSB_IJlNSB_IJSE_lllEEESY_EEESN_S1X_NS1L_6fusion15FusionCallbacksIS1P_NS1Y_17LinearCombinationISN_fSN_fLNS_15FloatRoundStyleE2EEES1Q_S1V_JEEENSA_5SM1004TMEM4LOAD26SM100_TMEM_LOAD_32dp32b16xENSA_13SM90_TMA_LOADENS17_INS18_ILi2ELi4ELi3EEES1B_NSW_INSB_IJNSC_ILi8EEES1S_EEENSB_IJS1S_SE_EEEEEEENSA_39AutoVectorizingCopyWithAssumedAlignmentILi128EEENSA_14SM90_TMA_STOREES2E_S2G_S2G_EEEvvEEEEvNT_6ParamsE,"a",@progbits
	.sectionflags	@""
	.align	4
.nv.constant0._ZN7cutlass13device_kernelINS_4conv6kernel13ConvUniversalINS1_16ConvProblemShapeILNS1_8OperatorE2ELi3EEENS1_10collective14CollectiveConvINS1_47MainloopSm100TmaUmmaWarpSpecializedImplicitGemmILS5_2ELi16ELi3ELi1ELi2EN4cute5tupleIJNSA_1CILi2EEENSC_ILi1EEESE_EEEEENSB_IJNSC_ILi128EEENSB_IJNSC_ILi64EEEEEENSB_IJNSC_ILi32EEEEEEEEENS_10tfloat32_tESN_NSA_8TiledMMAINSA_8MMA_AtomIJNSA_23SM100_MMA_TF32_2x1SM_SSISN_SN_fLi128ELi64ELNSA_4UMMA5MajorE1ELSS_1ELNSR_7ScaleInE0ELST_0EEEEEENSA_6LayoutINSB_IJSE_SE_SE_EEENSB_IJNSC_ILi0EEESY_SY_EEEEENSB_IJNSA_10UnderscoreES11_S11_EEEEENS7_6detail27Sm100ImplicitGemmTileTraitsINSA_18SM100_TMA_2SM_LOADENSA_14ComposedLayoutINSA_7SwizzleILi2ELi5ELi2EEENSA_18smem_ptr_flag_bitsILi32EEENSW_INSB_IJSK_NSC_ILi4EEEEEENSB_IJSE_SK_EEEEEEEvEENS15_INSA_25SM100_TMA_2SM_LOAD_IM2COLES1G_vEEEENS_8epilogue10collective18CollectiveEpilogueINS1L_23Sm100TmaWarpSpecializedILi3ELi2ELi16ELb1ELb0EEEJNSB_IJSI_SJ_SL_EEENSB_IJNSW_ISI_SE_EENSW_INSB_IJNSC_ILi16EEESD_EEES1E_EEEEESN_NSB_IJlNSB_IJSE_lllEEESY_EEESN_S1X_NS1L_6fusion15FusionCallbacksIS1P_NS1Y_17LinearCombinationISN_fSN_fLNS_15FloatRoundStyleE2EEES1Q_S1V_JEEENSA_5SM1004TMEM4LOAD26SM100_TMEM_LOAD_32dp32b16xENSA_13SM90_TMA_LOADENS17_INS18_ILi2ELi4ELi3EEES1B_NSW_INSB_IJNSC_ILi8EEES1S_EEENSB_IJS1S_SE_EEEEEEENSA_39AutoVectorizingCopyWithAssumedAlignmentILi128EEENSA_14SM90_TMA_STOREES2E_S2G_S2G_EEEvvEEEEvNT_6ParamsE:
	.zero		3200


//--------------------- SYMBOLS --------------------------

	.type		.nv.reservedSmem.offset0,@object
	.size		.nv.reservedSmem.offset0,0x4
	.type		.nv.reservedSmem.cap,@object
	.size		.nv.reservedSmem.cap,0x4
	.type		__assertfail,@function
